//
// Generated by NVIDIA NVVM Compiler
//
// Compiler Build ID: CL-36424714
// Cuda compilation tools, release 13.0, V13.0.88
// Based on NVVM 20.0.0
//

.version 9.0
.target sm_100
.address_size 64

	// .globl	_Z27pointwise_conv_fused_kernelPfS_S_
// _ZZ28pointwise_conv_device_kernelPfS_S_E8X_shared has been demoted
// _ZZ28pointwise_conv_device_kernelPfS_S_E8K_shared has been demoted
// _ZZ35pointwise_conv_device_kernel_sharedPfS_S_S_bbE8X_shared has been demoted
// _ZZ35pointwise_conv_device_kernel_sharedPfS_S_S_bbE8K_shared has been demoted
// _ZZ27pointwise_conv_fused_kernelPfS_S_E6shared has been demoted

.visible .entry _Z27pointwise_conv_fused_kernelPfS_S_(
	.param .u64 .ptr .align 1 _Z27pointwise_conv_fused_kernelPfS_S__param_0,
	.param .u64 .ptr .align 1 _Z27pointwise_conv_fused_kernelPfS_S__param_1,
	.param .u64 .ptr .align 1 _Z27pointwise_conv_fused_kernelPfS_S__param_2
)
{
	.reg .pred 	%p<15>;
	.reg .b32 	%r<73>;
	.reg .b32 	%f<334>;
	.reg .b64 	%rd<23>;
	// demoted variable
	.shared .align 4 .b8 _ZZ35pointwise_conv_device_kernel_sharedPfS_S_S_bbE8X_shared[256];
	// demoted variable
	.shared .align 4 .b8 _ZZ35pointwise_conv_device_kernel_sharedPfS_S_S_bbE8K_shared[256];
	// demoted variable
	.shared .align 4 .b8 _ZZ27pointwise_conv_fused_kernelPfS_S_E6shared[16384];
	ld.param.u64 	%rd9, [_Z27pointwise_conv_fused_kernelPfS_S__param_1];
	cvta.to.global.u64 	%rd1, %rd9;
	mov.u32 	%r1, %tid.y;
	shl.b32 	%r30, %r1, 1;
	mov.u32 	%r31, %tid.x;
	add.s32 	%r32, %r30, %r31;
	shr.u32 	%r33, %r32, 3;
	mov.u32 	%r2, %tid.z;
	add.s32 	%r34, %r33, %r2;
	setp.gt.u32 	%p3, %r34, 7;
	shl.b32 	%r35, %r2, 3;
	add.s32 	%r3, %r32, %r35;
	setp.gt.u32 	%p4, %r3, 63;
	setp.gt.u32 	%p6, %r32, 7;
	setp.gt.u32 	%p7, %r31, 1;
	or.pred  	%p8, %p7, %p6;
	mov.u32 	%r36, %ctaid.y;
	shl.b32 	%r4, %r36, 9;
	shl.b32 	%r37, %r2, 6;
	mov.u32 	%r38, %ctaid.x;
	shl.b32 	%r5, %r38, 3;
	add.s32 	%r39, %r4, %r31;
	add.s32 	%r40, %r39, %r37;
	add.s32 	%r41, %r40, %r5;
	add.s32 	%r6, %r41, %r30;
	shl.b32 	%r42, %r3, 2;
	mov.u32 	%r43, _ZZ35pointwise_conv_device_kernel_sharedPfS_S_S_bbE8X_shared;
	add.s32 	%r7, %r43, %r42;
	shl.b32 	%r44, %r2, 9;
	shl.b32 	%r8, %r1, 7;
	add.s32 	%r9, %r44, %r8;
	shl.b32 	%r45, %r31, 6;
	add.s32 	%r10, %r9, %r45;
	mov.u32 	%r46, _ZZ35pointwise_conv_device_kernel_sharedPfS_S_S_bbE8K_shared;
	add.s32 	%r11, %r46, %r42;
	shl.b32 	%r47, %r1, 4;
	shl.b32 	%r12, %r31, 1;
	add.s32 	%r48, %r12, %r47;
	or.pred  	%p10, %p3, %p4;
	or.pred  	%p1, %p10, %p8;
	or.pred  	%p2, %p4, %p8;
	shl.b32 	%r49, %r48, 2;
	add.s32 	%r13, %r43, %r49;
	shl.b32 	%r50, %r2, 5;
	add.s32 	%r14, %r46, %r50;
	mov.b32 	%r67, 0;
	mov.f32 	%f238, 0f00000000;
	mov.f32 	%f239, %f238;
	mov.f32 	%f240, %f238;
	mov.f32 	%f241, %f238;
	mov.f32 	%f242, %f238;
	mov.f32 	%f243, %f238;
	mov.f32 	%f244, %f238;
	mov.f32 	%f245, %f238;
	mov.f32 	%f246, %f238;
	mov.f32 	%f247, %f238;
	mov.f32 	%f248, %f238;
	mov.f32 	%f249, %f238;
	mov.f32 	%f250, %f238;
	mov.f32 	%f251, %f238;
	mov.f32 	%f252, %f238;
	mov.f32 	%f253, %f238;
	mov.f32 	%f254, %f238;
	mov.f32 	%f255, %f238;
	mov.f32 	%f256, %f238;
	mov.f32 	%f257, %f238;
	mov.f32 	%f258, %f238;
	mov.f32 	%f259, %f238;
	mov.f32 	%f260, %f238;
	mov.f32 	%f261, %f238;
	mov.f32 	%f262, %f238;
	mov.f32 	%f263, %f238;
	mov.f32 	%f264, %f238;
	mov.f32 	%f265, %f238;
	mov.f32 	%f266, %f238;
	mov.f32 	%f267, %f238;
	mov.f32 	%f268, %f238;
	mov.f32 	%f269, %f238;
$L__BB0_1:
	bar.sync 	0;
	@%p1 bra 	$L__BB0_3;
	ld.param.u64 	%rd19, [_Z27pointwise_conv_fused_kernelPfS_S__param_0];
	shl.b32 	%r51, %r67, 12;
	add.s32 	%r52, %r6, %r51;
	cvta.to.global.u64 	%rd10, %rd19;
	mul.wide.u32 	%rd11, %r52, 4;
	add.s64 	%rd12, %rd10, %rd11;
	ld.global.nc.f32 	%f194, [%rd12];
	st.shared.f32 	[%r7], %f194;
$L__BB0_3:
	@%p2 bra 	$L__BB0_5;
	add.s32 	%r53, %r10, %r67;
	mul.wide.u32 	%rd13, %r53, 4;
	add.s64 	%rd14, %rd1, %rd13;
	ld.global.nc.f32 	%f195, [%rd14];
	st.shared.f32 	[%r11], %f195;
$L__BB0_5:
	bar.sync 	0;
	ld.shared.f32 	%f196, [%r13];
	ld.shared.f32 	%f197, [%r13+4];
	ld.shared.f32 	%f198, [%r13+32];
	ld.shared.f32 	%f199, [%r13+36];
	ld.shared.f32 	%f200, [%r14];
	ld.shared.f32 	%f201, [%r14+4];
	ld.shared.f32 	%f202, [%r14+8];
	ld.shared.f32 	%f203, [%r14+12];
	ld.shared.f32 	%f204, [%r14+16];
	ld.shared.f32 	%f205, [%r14+20];
	ld.shared.f32 	%f206, [%r14+24];
	ld.shared.f32 	%f207, [%r14+28];
	fma.rn.f32 	%f269, %f196, %f200, %f269;
	fma.rn.f32 	%f268, %f197, %f200, %f268;
	fma.rn.f32 	%f267, %f198, %f200, %f267;
	fma.rn.f32 	%f266, %f199, %f200, %f266;
	fma.rn.f32 	%f265, %f196, %f201, %f265;
	fma.rn.f32 	%f264, %f197, %f201, %f264;
	fma.rn.f32 	%f263, %f198, %f201, %f263;
	fma.rn.f32 	%f262, %f199, %f201, %f262;
	fma.rn.f32 	%f261, %f196, %f202, %f261;
	fma.rn.f32 	%f260, %f197, %f202, %f260;
	fma.rn.f32 	%f259, %f198, %f202, %f259;
	fma.rn.f32 	%f258, %f199, %f202, %f258;
	fma.rn.f32 	%f257, %f196, %f203, %f257;
	fma.rn.f32 	%f256, %f197, %f203, %f256;
	fma.rn.f32 	%f255, %f198, %f203, %f255;
	fma.rn.f32 	%f254, %f199, %f203, %f254;
	fma.rn.f32 	%f253, %f196, %f204, %f253;
	fma.rn.f32 	%f252, %f197, %f204, %f252;
	fma.rn.f32 	%f251, %f198, %f204, %f251;
	fma.rn.f32 	%f250, %f199, %f204, %f250;
	fma.rn.f32 	%f249, %f196, %f205, %f249;
	fma.rn.f32 	%f248, %f197, %f205, %f248;
	fma.rn.f32 	%f247, %f198, %f205, %f247;
	fma.rn.f32 	%f246, %f199, %f205, %f246;
	fma.rn.f32 	%f245, %f196, %f206, %f245;
	fma.rn.f32 	%f244, %f197, %f206, %f244;
	fma.rn.f32 	%f243, %f198, %f206, %f243;
	fma.rn.f32 	%f242, %f199, %f206, %f242;
	fma.rn.f32 	%f241, %f196, %f207, %f241;
	fma.rn.f32 	%f240, %f197, %f207, %f240;
	fma.rn.f32 	%f239, %f198, %f207, %f239;
	fma.rn.f32 	%f238, %f199, %f207, %f238;
	add.s32 	%r67, %r67, 1;
	setp.ne.s32 	%p11, %r67, 64;
	@%p11 bra 	$L__BB0_1;
	mad.lo.s32 	%r55, %r1, -112, %r9;
	add.s32 	%r56, %r55, %r12;
	shl.b32 	%r57, %r56, 2;
	mov.u32 	%r58, _ZZ27pointwise_conv_fused_kernelPfS_S_E6shared;
	add.s32 	%r17, %r58, %r57;
	st.shared.f32 	[%r17], %f269;
	st.shared.f32 	[%r17+4], %f268;
	st.shared.f32 	[%r17+32], %f267;
	st.shared.f32 	[%r17+36], %f266;
	st.shared.f32 	[%r17+256], %f265;
	st.shared.f32 	[%r17+260], %f264;
	st.shared.f32 	[%r17+288], %f263;
	st.shared.f32 	[%r17+292], %f262;
	st.shared.f32 	[%r17+512], %f261;
	st.shared.f32 	[%r17+516], %f260;
	st.shared.f32 	[%r17+544], %f259;
	st.shared.f32 	[%r17+548], %f258;
	st.shared.f32 	[%r17+768], %f257;
	st.shared.f32 	[%r17+772], %f256;
	st.shared.f32 	[%r17+800], %f255;
	st.shared.f32 	[%r17+804], %f254;
	st.shared.f32 	[%r17+1024], %f253;
	st.shared.f32 	[%r17+1028], %f252;
	st.shared.f32 	[%r17+1056], %f251;
	st.shared.f32 	[%r17+1060], %f250;
	st.shared.f32 	[%r17+1280], %f249;
	st.shared.f32 	[%r17+1284], %f248;
	st.shared.f32 	[%r17+1312], %f247;
	st.shared.f32 	[%r17+1316], %f246;
	st.shared.f32 	[%r17+1536], %f245;
	st.shared.f32 	[%r17+1540], %f244;
	st.shared.f32 	[%r17+1568], %f243;
	st.shared.f32 	[%r17+1572], %f242;
	st.shared.f32 	[%r17+1792], %f241;
	st.shared.f32 	[%r17+1796], %f240;
	st.shared.f32 	[%r17+1824], %f239;
	st.shared.f32 	[%r17+1828], %f238;
	mul.wide.u32 	%rd15, %r10, 4;
	add.s64 	%rd22, %rd1, %rd15;
	shl.b32 	%r59, %r3, 2;
	add.s32 	%r71, %r58, %r59;
	mov.b32 	%r68, 0;
$L__BB0_7:
	mov.b32 	%r70, 0;
	mov.f32 	%f270, 0f00000000;
	mov.u32 	%r69, %r71;
	mov.u64 	%rd21, %rd22;
	mov.f32 	%f271, %f270;
	mov.f32 	%f272, %f270;
	mov.f32 	%f273, %f270;
	mov.f32 	%f274, %f270;
	mov.f32 	%f275, %f270;
	mov.f32 	%f276, %f270;
	mov.f32 	%f277, %f270;
	mov.f32 	%f278, %f270;
	mov.f32 	%f279, %f270;
	mov.f32 	%f280, %f270;
	mov.f32 	%f281, %f270;
	mov.f32 	%f282, %f270;
	mov.f32 	%f283, %f270;
	mov.f32 	%f284, %f270;
	mov.f32 	%f285, %f270;
	mov.f32 	%f286, %f270;
	mov.f32 	%f287, %f270;
	mov.f32 	%f288, %f270;
	mov.f32 	%f289, %f270;
	mov.f32 	%f290, %f270;
	mov.f32 	%f291, %f270;
	mov.f32 	%f292, %f270;
	mov.f32 	%f293, %f270;
	mov.f32 	%f294, %f270;
	mov.f32 	%f295, %f270;
	mov.f32 	%f296, %f270;
	mov.f32 	%f297, %f270;
	mov.f32 	%f298, %f270;
	mov.f32 	%f299, %f270;
	mov.f32 	%f300, %f270;
	mov.f32 	%f301, %f270;
$L__BB0_8:
	bar.sync 	0;
	@%p1 bra 	$L__BB0_10;
	ld.shared.f32 	%f209, [%r69];
	st.shared.f32 	[%r7], %f209;
$L__BB0_10:
	@%p2 bra 	$L__BB0_12;
	ld.global.nc.f32 	%f210, [%rd21];
	st.shared.f32 	[%r11], %f210;
$L__BB0_12:
	bar.sync 	0;
	ld.shared.f32 	%f211, [%r13];
	ld.shared.f32 	%f212, [%r13+4];
	ld.shared.f32 	%f213, [%r13+32];
	ld.shared.f32 	%f214, [%r13+36];
	ld.shared.f32 	%f215, [%r14];
	ld.shared.f32 	%f216, [%r14+4];
	ld.shared.f32 	%f217, [%r14+8];
	ld.shared.f32 	%f218, [%r14+12];
	ld.shared.f32 	%f219, [%r14+16];
	ld.shared.f32 	%f220, [%r14+20];
	ld.shared.f32 	%f221, [%r14+24];
	ld.shared.f32 	%f222, [%r14+28];
	fma.rn.f32 	%f301, %f211, %f215, %f301;
	fma.rn.f32 	%f300, %f212, %f215, %f300;
	fma.rn.f32 	%f299, %f213, %f215, %f299;
	fma.rn.f32 	%f298, %f214, %f215, %f298;
	fma.rn.f32 	%f297, %f211, %f216, %f297;
	fma.rn.f32 	%f296, %f212, %f216, %f296;
	fma.rn.f32 	%f295, %f213, %f216, %f295;
	fma.rn.f32 	%f294, %f214, %f216, %f294;
	fma.rn.f32 	%f293, %f211, %f217, %f293;
	fma.rn.f32 	%f292, %f212, %f217, %f292;
	fma.rn.f32 	%f291, %f213, %f217, %f291;
	fma.rn.f32 	%f290, %f214, %f217, %f290;
	fma.rn.f32 	%f289, %f211, %f218, %f289;
	fma.rn.f32 	%f288, %f212, %f218, %f288;
	fma.rn.f32 	%f287, %f213, %f218, %f287;
	fma.rn.f32 	%f286, %f214, %f218, %f286;
	fma.rn.f32 	%f285, %f211, %f219, %f285;
	fma.rn.f32 	%f284, %f212, %f219, %f284;
	fma.rn.f32 	%f283, %f213, %f219, %f283;
	fma.rn.f32 	%f282, %f214, %f219, %f282;
	fma.rn.f32 	%f281, %f211, %f220, %f281;
	fma.rn.f32 	%f280, %f212, %f220, %f280;
	fma.rn.f32 	%f279, %f213, %f220, %f279;
	fma.rn.f32 	%f278, %f214, %f220, %f278;
	fma.rn.f32 	%f277, %f211, %f221, %f277;
	fma.rn.f32 	%f276, %f212, %f221, %f276;
	fma.rn.f32 	%f275, %f213, %f221, %f275;
	fma.rn.f32 	%f274, %f214, %f221, %f274;
	fma.rn.f32 	%f273, %f211, %f222, %f273;
	fma.rn.f32 	%f272, %f212, %f222, %f272;
	fma.rn.f32 	%f271, %f213, %f222, %f271;
	fma.rn.f32 	%f270, %f214, %f222, %f270;
	add.s32 	%r70, %r70, 1;
	add.s64 	%rd21, %rd21, 4;
	add.s32 	%r69, %r69, 256;
	setp.ne.s32 	%p12, %r70, 64;
	@%p12 bra 	$L__BB0_8;
	st.shared.f32 	[%r17], %f301;
	st.shared.f32 	[%r17+4], %f300;
	st.shared.f32 	[%r17+32], %f299;
	st.shared.f32 	[%r17+36], %f298;
	st.shared.f32 	[%r17+256], %f297;
	st.shared.f32 	[%r17+260], %f296;
	st.shared.f32 	[%r17+288], %f295;
	st.shared.f32 	[%r17+292], %f294;
	st.shared.f32 	[%r17+512], %f293;
	st.shared.f32 	[%r17+516], %f292;
	st.shared.f32 	[%r17+544], %f291;
	st.shared.f32 	[%r17+548], %f290;
	st.shared.f32 	[%r17+768], %f289;
	st.shared.f32 	[%r17+772], %f288;
	st.shared.f32 	[%r17+800], %f287;
	st.shared.f32 	[%r17+804], %f286;
	st.shared.f32 	[%r17+1024], %f285;
	st.shared.f32 	[%r17+1028], %f284;
	st.shared.f32 	[%r17+1056], %f283;
	st.shared.f32 	[%r17+1060], %f282;
	st.shared.f32 	[%r17+1280], %f281;
	st.shared.f32 	[%r17+1284], %f280;
	st.shared.f32 	[%r17+1312], %f279;
	st.shared.f32 	[%r17+1316], %f278;
	st.shared.f32 	[%r17+1536], %f277;
	st.shared.f32 	[%r17+1540], %f276;
	st.shared.f32 	[%r17+1568], %f275;
	st.shared.f32 	[%r17+1572], %f274;
	st.shared.f32 	[%r17+1792], %f273;
	st.shared.f32 	[%r17+1796], %f272;
	st.shared.f32 	[%r17+1824], %f271;
	st.shared.f32 	[%r17+1828], %f270;
	add.s32 	%r68, %r68, 1;
	setp.ne.s32 	%p13, %r68, 8;
	@%p13 bra 	$L__BB0_7;
	mov.b32 	%r72, 0;
	mov.f32 	%f302, 0f00000000;
	mov.f32 	%f303, %f302;
	mov.f32 	%f304, %f302;
	mov.f32 	%f305, %f302;
	mov.f32 	%f306, %f302;
	mov.f32 	%f307, %f302;
	mov.f32 	%f308, %f302;
	mov.f32 	%f309, %f302;
	mov.f32 	%f310, %f302;
	mov.f32 	%f311, %f302;
	mov.f32 	%f312, %f302;
	mov.f32 	%f313, %f302;
	mov.f32 	%f314, %f302;
	mov.f32 	%f315, %f302;
	mov.f32 	%f316, %f302;
	mov.f32 	%f317, %f302;
	mov.f32 	%f318, %f302;
	mov.f32 	%f319, %f302;
	mov.f32 	%f320, %f302;
	mov.f32 	%f321, %f302;
	mov.f32 	%f322, %f302;
	mov.f32 	%f323, %f302;
	mov.f32 	%f324, %f302;
	mov.f32 	%f325, %f302;
	mov.f32 	%f326, %f302;
	mov.f32 	%f327, %f302;
	mov.f32 	%f328, %f302;
	mov.f32 	%f329, %f302;
	mov.f32 	%f330, %f302;
	mov.f32 	%f331, %f302;
	mov.f32 	%f332, %f302;
	mov.f32 	%f333, %f302;
$L__BB0_15:
	bar.sync 	0;
	@%p1 bra 	$L__BB0_17;
	ld.shared.f32 	%f224, [%r71];
	st.shared.f32 	[%r7], %f224;
$L__BB0_17:
	@%p2 bra 	$L__BB0_19;
	ld.global.nc.f32 	%f225, [%rd22];
	st.shared.f32 	[%r11], %f225;
$L__BB0_19:
	bar.sync 	0;
	ld.shared.f32 	%f226, [%r13];
	ld.shared.f32 	%f227, [%r13+4];
	ld.shared.f32 	%f228, [%r13+32];
	ld.shared.f32 	%f229, [%r13+36];
	ld.shared.f32 	%f230, [%r14];
	ld.shared.f32 	%f231, [%r14+4];
	ld.shared.f32 	%f232, [%r14+8];
	ld.shared.f32 	%f233, [%r14+12];
	ld.shared.f32 	%f234, [%r14+16];
	ld.shared.f32 	%f235, [%r14+20];
	ld.shared.f32 	%f236, [%r14+24];
	ld.shared.f32 	%f237, [%r14+28];
	fma.rn.f32 	%f302, %f226, %f230, %f302;
	fma.rn.f32 	%f303, %f227, %f230, %f303;
	fma.rn.f32 	%f304, %f228, %f230, %f304;
	fma.rn.f32 	%f305, %f229, %f230, %f305;
	fma.rn.f32 	%f306, %f226, %f231, %f306;
	fma.rn.f32 	%f307, %f227, %f231, %f307;
	fma.rn.f32 	%f308, %f228, %f231, %f308;
	fma.rn.f32 	%f309, %f229, %f231, %f309;
	fma.rn.f32 	%f310, %f226, %f232, %f310;
	fma.rn.f32 	%f311, %f227, %f232, %f311;
	fma.rn.f32 	%f312, %f228, %f232, %f312;
	fma.rn.f32 	%f313, %f229, %f232, %f313;
	fma.rn.f32 	%f314, %f226, %f233, %f314;
	fma.rn.f32 	%f315, %f227, %f233, %f315;
	fma.rn.f32 	%f316, %f228, %f233, %f316;
	fma.rn.f32 	%f317, %f229, %f233, %f317;
	fma.rn.f32 	%f318, %f226, %f234, %f318;
	fma.rn.f32 	%f319, %f227, %f234, %f319;
	fma.rn.f32 	%f320, %f228, %f234, %f320;
	fma.rn.f32 	%f321, %f229, %f234, %f321;
	fma.rn.f32 	%f322, %f226, %f235, %f322;
	fma.rn.f32 	%f323, %f227, %f235, %f323;
	fma.rn.f32 	%f324, %f228, %f235, %f324;
	fma.rn.f32 	%f325, %f229, %f235, %f325;
	fma.rn.f32 	%f326, %f226, %f236, %f326;
	fma.rn.f32 	%f327, %f227, %f236, %f327;
	fma.rn.f32 	%f328, %f228, %f236, %f328;
	fma.rn.f32 	%f329, %f229, %f236, %f329;
	fma.rn.f32 	%f330, %f226, %f237, %f330;
	fma.rn.f32 	%f331, %f227, %f237, %f331;
	fma.rn.f32 	%f332, %f228, %f237, %f332;
	fma.rn.f32 	%f333, %f229, %f237, %f333;
	add.s32 	%r72, %r72, 1;
	add.s64 	%rd22, %rd22, 4;
	add.s32 	%r71, %r71, 256;
	setp.ne.s32 	%p14, %r72, 64;
	@%p14 bra 	$L__BB0_15;
	ld.param.u64 	%rd20, [_Z27pointwise_conv_fused_kernelPfS_S__param_2];
	cvta.to.global.u64 	%rd16, %rd20;
	shl.b32 	%r62, %r2, 15;
	add.s32 	%r63, %r4, %r62;
	add.s32 	%r64, %r63, %r8;
	add.s32 	%r65, %r64, %r5;
	add.s32 	%r66, %r65, %r12;
	mul.wide.u32 	%rd17, %r66, 4;
	add.s64 	%rd18, %rd16, %rd17;
	st.global.f32 	[%rd18], %f302;
	st.global.f32 	[%rd18+4], %f303;
	st.global.f32 	[%rd18+256], %f304;
	st.global.f32 	[%rd18+260], %f305;
	st.global.f32 	[%rd18+16384], %f306;
	st.global.f32 	[%rd18+16388], %f307;
	st.global.f32 	[%rd18+16640], %f308;
	st.global.f32 	[%rd18+16644], %f309;
	st.global.f32 	[%rd18+32768], %f310;
	st.global.f32 	[%rd18+32772], %f311;
	st.global.f32 	[%rd18+33024], %f312;
	st.global.f32 	[%rd18+33028], %f313;
	st.global.f32 	[%rd18+49152], %f314;
	st.global.f32 	[%rd18+49156], %f315;
	st.global.f32 	[%rd18+49408], %f316;
	st.global.f32 	[%rd18+49412], %f317;
	st.global.f32 	[%rd18+65536], %f318;
	st.global.f32 	[%rd18+65540], %f319;
	st.global.f32 	[%rd18+65792], %f320;
	st.global.f32 	[%rd18+65796], %f321;
	st.global.f32 	[%rd18+81920], %f322;
	st.global.f32 	[%rd18+81924], %f323;
	st.global.f32 	[%rd18+82176], %f324;
	st.global.f32 	[%rd18+82180], %f325;
	st.global.f32 	[%rd18+98304], %f326;
	st.global.f32 	[%rd18+98308], %f327;
	st.global.f32 	[%rd18+98560], %f328;
	st.global.f32 	[%rd18+98564], %f329;
	st.global.f32 	[%rd18+114688], %f330;
	st.global.f32 	[%rd18+114692], %f331;
	st.global.f32 	[%rd18+114944], %f332;
	st.global.f32 	[%rd18+114948], %f333;
	ret;

}
	// .globl	_Z34pointwise_conv_fused_common_kernelPfS_S_
.visible .entry _Z34pointwise_conv_fused_common_kernelPfS_S_(
	.param .u64 .ptr .align 1 _Z34pointwise_conv_fused_common_kernelPfS_S__param_0,
	.param .u64 .ptr .align 1 _Z34pointwise_conv_fused_common_kernelPfS_S__param_1,
	.param .u64 .ptr .align 1 _Z34pointwise_conv_fused_common_kernelPfS_S__param_2
)
{
	.reg .pred 	%p<14>;
	.reg .b32 	%r<65>;
	.reg .b32 	%f<223>;
	.reg .b64 	%rd<23>;
	// demoted variable
	.shared .align 4 .b8 _ZZ28pointwise_conv_device_kernelPfS_S_E8X_shared[256];
	// demoted variable
	.shared .align 4 .b8 _ZZ28pointwise_conv_device_kernelPfS_S_E8K_shared[256];
	ld.param.u64 	%rd8, [_Z34pointwise_conv_fused_common_kernelPfS_S__param_0];
	ld.param.u64 	%rd9, [_Z34pointwise_conv_fused_common_kernelPfS_S__param_1];
	ld.param.u64 	%rd10, [_Z34pointwise_conv_fused_common_kernelPfS_S__param_2];
	cvta.to.global.u64 	%rd1, %rd9;
	cvta.to.global.u64 	%rd2, %rd10;
	cvta.to.global.u64 	%rd11, %rd8;
	mov.u32 	%r15, %tid.y;
	shl.b32 	%r16, %r15, 1;
	mov.u32 	%r17, %tid.x;
	add.s32 	%r18, %r16, %r17;
	shr.u32 	%r19, %r18, 3;
	mov.u32 	%r20, %tid.z;
	add.s32 	%r21, %r19, %r20;
	setp.gt.u32 	%p3, %r21, 7;
	shl.b32 	%r22, %r20, 3;
	add.s32 	%r23, %r18, %r22;
	setp.gt.u32 	%p4, %r23, 63;
	setp.gt.u32 	%p6, %r18, 7;
	setp.gt.u32 	%p7, %r17, 1;
	or.pred  	%p8, %p7, %p6;
	mov.u32 	%r24, %ctaid.y;
	shl.b32 	%r25, %r24, 9;
	shl.b32 	%r26, %r20, 6;
	mov.u32 	%r27, %ctaid.x;
	shl.b32 	%r28, %r27, 3;
	add.s32 	%r29, %r25, %r17;
	add.s32 	%r30, %r29, %r26;
	add.s32 	%r31, %r30, %r28;
	add.s32 	%r1, %r31, %r16;
	shl.b32 	%r32, %r23, 2;
	mov.u32 	%r33, _ZZ28pointwise_conv_device_kernelPfS_S_E8X_shared;
	add.s32 	%r2, %r33, %r32;
	shl.b32 	%r34, %r20, 9;
	shl.b32 	%r35, %r15, 7;
	add.s32 	%r36, %r34, %r35;
	shl.b32 	%r37, %r17, 6;
	add.s32 	%r3, %r36, %r37;
	mov.u32 	%r38, _ZZ28pointwise_conv_device_kernelPfS_S_E8K_shared;
	add.s32 	%r4, %r38, %r32;
	shl.b32 	%r39, %r15, 4;
	shl.b32 	%r40, %r17, 1;
	add.s32 	%r41, %r40, %r39;
	shl.b32 	%r42, %r20, 15;
	add.s32 	%r43, %r25, %r42;
	add.s32 	%r44, %r43, %r35;
	add.s32 	%r45, %r44, %r28;
	add.s32 	%r46, %r45, %r40;
	mul.wide.u32 	%rd12, %r46, 4;
	add.s64 	%rd3, %rd11, %rd12;
	or.pred  	%p10, %p3, %p4;
	or.pred  	%p1, %p10, %p8;
	or.pred  	%p2, %p4, %p8;
	shl.b32 	%r47, %r41, 2;
	add.s32 	%r5, %r33, %r47;
	add.s64 	%rd4, %rd2, %rd12;
	mov.b32 	%r61, 0;
	mul.wide.u32 	%rd13, %r3, 4;
	add.s64 	%rd5, %rd1, %rd13;
$L__BB1_1:
	mov.b32 	%r63, 0;
	mov.f32 	%f159, 0f00000000;
	mov.u32 	%r62, %r1;
	mov.u64 	%rd22, %rd5;
	mov.f32 	%f160, %f159;
	mov.f32 	%f161, %f159;
	mov.f32 	%f162, %f159;
	mov.f32 	%f163, %f159;
	mov.f32 	%f164, %f159;
	mov.f32 	%f165, %f159;
	mov.f32 	%f166, %f159;
	mov.f32 	%f167, %f159;
	mov.f32 	%f168, %f159;
	mov.f32 	%f169, %f159;
	mov.f32 	%f170, %f159;
	mov.f32 	%f171, %f159;
	mov.f32 	%f172, %f159;
	mov.f32 	%f173, %f159;
	mov.f32 	%f174, %f159;
	mov.f32 	%f175, %f159;
	mov.f32 	%f176, %f159;
	mov.f32 	%f177, %f159;
	mov.f32 	%f178, %f159;
	mov.f32 	%f179, %f159;
	mov.f32 	%f180, %f159;
	mov.f32 	%f181, %f159;
	mov.f32 	%f182, %f159;
	mov.f32 	%f183, %f159;
	mov.f32 	%f184, %f159;
	mov.f32 	%f185, %f159;
	mov.f32 	%f186, %f159;
	mov.f32 	%f187, %f159;
	mov.f32 	%f188, %f159;
	mov.f32 	%f189, %f159;
	mov.f32 	%f190, %f159;
$L__BB1_2:
	bar.sync 	0;
	@%p1 bra 	$L__BB1_4;
	ld.param.u64 	%rd21, [_Z34pointwise_conv_fused_common_kernelPfS_S__param_0];
	cvta.to.global.u64 	%rd14, %rd21;
	mul.wide.u32 	%rd15, %r62, 4;
	add.s64 	%rd16, %rd14, %rd15;
	ld.global.f32 	%f130, [%rd16];
	st.shared.f32 	[%r2], %f130;
$L__BB1_4:
	@%p2 bra 	$L__BB1_6;
	ld.global.nc.f32 	%f131, [%rd22];
	st.shared.f32 	[%r4], %f131;
$L__BB1_6:
	bar.sync 	0;
	ld.shared.f32 	%f132, [%r5];
	ld.shared.f32 	%f133, [%r5+4];
	ld.shared.f32 	%f134, [%r5+32];
	ld.shared.f32 	%f135, [%r5+36];
	mov.u32 	%r49, %tid.z;
	shl.b32 	%r50, %r49, 5;
	mov.u32 	%r51, _ZZ28pointwise_conv_device_kernelPfS_S_E8K_shared;
	add.s32 	%r52, %r51, %r50;
	ld.shared.f32 	%f136, [%r52];
	ld.shared.f32 	%f137, [%r52+4];
	ld.shared.f32 	%f138, [%r52+8];
	ld.shared.f32 	%f139, [%r52+12];
	ld.shared.f32 	%f140, [%r52+16];
	ld.shared.f32 	%f141, [%r52+20];
	ld.shared.f32 	%f142, [%r52+24];
	ld.shared.f32 	%f143, [%r52+28];
	fma.rn.f32 	%f190, %f132, %f136, %f190;
	fma.rn.f32 	%f189, %f133, %f136, %f189;
	fma.rn.f32 	%f188, %f134, %f136, %f188;
	fma.rn.f32 	%f187, %f135, %f136, %f187;
	fma.rn.f32 	%f186, %f132, %f137, %f186;
	fma.rn.f32 	%f185, %f133, %f137, %f185;
	fma.rn.f32 	%f184, %f134, %f137, %f184;
	fma.rn.f32 	%f183, %f135, %f137, %f183;
	fma.rn.f32 	%f182, %f132, %f138, %f182;
	fma.rn.f32 	%f181, %f133, %f138, %f181;
	fma.rn.f32 	%f180, %f134, %f138, %f180;
	fma.rn.f32 	%f179, %f135, %f138, %f179;
	fma.rn.f32 	%f178, %f132, %f139, %f178;
	fma.rn.f32 	%f177, %f133, %f139, %f177;
	fma.rn.f32 	%f176, %f134, %f139, %f176;
	fma.rn.f32 	%f175, %f135, %f139, %f175;
	fma.rn.f32 	%f174, %f132, %f140, %f174;
	fma.rn.f32 	%f173, %f133, %f140, %f173;
	fma.rn.f32 	%f172, %f134, %f140, %f172;
	fma.rn.f32 	%f171, %f135, %f140, %f171;
	fma.rn.f32 	%f170, %f132, %f141, %f170;
	fma.rn.f32 	%f169, %f133, %f141, %f169;
	fma.rn.f32 	%f168, %f134, %f141, %f168;
	fma.rn.f32 	%f167, %f135, %f141, %f167;
	fma.rn.f32 	%f166, %f132, %f142, %f166;
	fma.rn.f32 	%f165, %f133, %f142, %f165;
	fma.rn.f32 	%f164, %f134, %f142, %f164;
	fma.rn.f32 	%f163, %f135, %f142, %f163;
	fma.rn.f32 	%f162, %f132, %f143, %f162;
	fma.rn.f32 	%f161, %f133, %f143, %f161;
	fma.rn.f32 	%f160, %f134, %f143, %f160;
	fma.rn.f32 	%f159, %f135, %f143, %f159;
	add.s32 	%r63, %r63, 1;
	add.s64 	%rd22, %rd22, 4;
	add.s32 	%r62, %r62, 4096;
	setp.ne.s32 	%p11, %r63, 64;
	@%p11 bra 	$L__BB1_2;
	st.global.f32 	[%rd4], %f190;
	st.global.f32 	[%rd4+4], %f189;
	st.global.f32 	[%rd4+256], %f188;
	st.global.f32 	[%rd4+260], %f187;
	st.global.f32 	[%rd4+16384], %f186;
	st.global.f32 	[%rd4+16388], %f185;
	st.global.f32 	[%rd4+16640], %f184;
	st.global.f32 	[%rd4+16644], %f183;
	st.global.f32 	[%rd4+32768], %f182;
	st.global.f32 	[%rd4+32772], %f181;
	st.global.f32 	[%rd4+33024], %f180;
	st.global.f32 	[%rd4+33028], %f179;
	st.global.f32 	[%rd4+49152], %f178;
	st.global.f32 	[%rd4+49156], %f177;
	st.global.f32 	[%rd4+49408], %f176;
	st.global.f32 	[%rd4+49412], %f175;
	st.global.f32 	[%rd4+65536], %f174;
	st.global.f32 	[%rd4+65540], %f173;
	st.global.f32 	[%rd4+65792], %f172;
	st.global.f32 	[%rd4+65796], %f171;
	st.global.f32 	[%rd4+81920], %f170;
	st.global.f32 	[%rd4+81924], %f169;
	st.global.f32 	[%rd4+82176], %f168;
	st.global.f32 	[%rd4+82180], %f167;
	st.global.f32 	[%rd4+98304], %f166;
	st.global.f32 	[%rd4+98308], %f165;
	st.global.f32 	[%rd4+98560], %f164;
	st.global.f32 	[%rd4+98564], %f163;
	st.global.f32 	[%rd4+114688], %f162;
	st.global.f32 	[%rd4+114692], %f161;
	st.global.f32 	[%rd4+114944], %f160;
	st.global.f32 	[%rd4+114948], %f159;
	bar.sync 	0;
	mov.b32 	%r64, 0;
	mov.f32 	%f191, 0f00000000;
	mov.f32 	%f192, %f191;
	mov.f32 	%f193, %f191;
	mov.f32 	%f194, %f191;
	mov.f32 	%f195, %f191;
	mov.f32 	%f196, %f191;
	mov.f32 	%f197, %f191;
	mov.f32 	%f198, %f191;
	mov.f32 	%f199, %f191;
	mov.f32 	%f200, %f191;
	mov.f32 	%f201, %f191;
	mov.f32 	%f202, %f191;
	mov.f32 	%f203, %f191;
	mov.f32 	%f204, %f191;
	mov.f32 	%f205, %f191;
	mov.f32 	%f206, %f191;
	mov.f32 	%f207, %f191;
	mov.f32 	%f208, %f191;
	mov.f32 	%f209, %f191;
	mov.f32 	%f210, %f191;
	mov.f32 	%f211, %f191;
	mov.f32 	%f212, %f191;
	mov.f32 	%f213, %f191;
	mov.f32 	%f214, %f191;
	mov.f32 	%f215, %f191;
	mov.f32 	%f216, %f191;
	mov.f32 	%f217, %f191;
	mov.f32 	%f218, %f191;
	mov.f32 	%f219, %f191;
	mov.f32 	%f220, %f191;
	mov.f32 	%f221, %f191;
	mov.f32 	%f222, %f191;
$L__BB1_8:
	bar.sync 	0;
	@%p1 bra 	$L__BB1_10;
	shl.b32 	%r54, %r64, 12;
	add.s32 	%r55, %r1, %r54;
	mul.wide.u32 	%rd17, %r55, 4;
	add.s64 	%rd18, %rd2, %rd17;
	ld.global.f32 	%f145, [%rd18];
	st.shared.f32 	[%r2], %f145;
$L__BB1_10:
	@%p2 bra 	$L__BB1_12;
	add.s32 	%r56, %r3, %r64;
	mul.wide.u32 	%rd19, %r56, 4;
	add.s64 	%rd20, %rd1, %rd19;
	ld.global.nc.f32 	%f146, [%rd20];
	st.shared.f32 	[%r4], %f146;
$L__BB1_12:
	bar.sync 	0;
	ld.shared.f32 	%f147, [%r5];
	ld.shared.f32 	%f148, [%r5+4];
	ld.shared.f32 	%f149, [%r5+32];
	ld.shared.f32 	%f150, [%r5+36];
	mov.u32 	%r57, %tid.z;
	shl.b32 	%r58, %r57, 5;
	mov.u32 	%r59, _ZZ28pointwise_conv_device_kernelPfS_S_E8K_shared;
	add.s32 	%r60, %r59, %r58;
	ld.shared.f32 	%f151, [%r60];
	ld.shared.f32 	%f152, [%r60+4];
	ld.shared.f32 	%f153, [%r60+8];
	ld.shared.f32 	%f154, [%r60+12];
	ld.shared.f32 	%f155, [%r60+16];
	ld.shared.f32 	%f156, [%r60+20];
	ld.shared.f32 	%f157, [%r60+24];
	ld.shared.f32 	%f158, [%r60+28];
	fma.rn.f32 	%f198, %f147, %f151, %f198;
	fma.rn.f32 	%f197, %f148, %f151, %f197;
	fma.rn.f32 	%f196, %f149, %f151, %f196;
	fma.rn.f32 	%f195, %f150, %f151, %f195;
	fma.rn.f32 	%f194, %f147, %f152, %f194;
	fma.rn.f32 	%f193, %f148, %f152, %f193;
	fma.rn.f32 	%f192, %f149, %f152, %f192;
	fma.rn.f32 	%f191, %f150, %f152, %f191;
	fma.rn.f32 	%f199, %f147, %f153, %f199;
	fma.rn.f32 	%f200, %f148, %f153, %f200;
	fma.rn.f32 	%f201, %f149, %f153, %f201;
	fma.rn.f32 	%f202, %f150, %f153, %f202;
	fma.rn.f32 	%f203, %f147, %f154, %f203;
	fma.rn.f32 	%f204, %f148, %f154, %f204;
	fma.rn.f32 	%f205, %f149, %f154, %f205;
	fma.rn.f32 	%f206, %f150, %f154, %f206;
	fma.rn.f32 	%f207, %f147, %f155, %f207;
	fma.rn.f32 	%f208, %f148, %f155, %f208;
	fma.rn.f32 	%f209, %f149, %f155, %f209;
	fma.rn.f32 	%f210, %f150, %f155, %f210;
	fma.rn.f32 	%f211, %f147, %f156, %f211;
	fma.rn.f32 	%f212, %f148, %f156, %f212;
	fma.rn.f32 	%f213, %f149, %f156, %f213;
	fma.rn.f32 	%f214, %f150, %f156, %f214;
	fma.rn.f32 	%f215, %f147, %f157, %f215;
	fma.rn.f32 	%f216, %f148, %f157, %f216;
	fma.rn.f32 	%f217, %f149, %f157, %f217;
	fma.rn.f32 	%f218, %f150, %f157, %f218;
	fma.rn.f32 	%f219, %f147, %f158, %f219;
	fma.rn.f32 	%f220, %f148, %f158, %f220;
	fma.rn.f32 	%f221, %f149, %f158, %f221;
	fma.rn.f32 	%f222, %f150, %f158, %f222;
	add.s32 	%r64, %r64, 1;
	setp.ne.s32 	%p12, %r64, 64;
	@%p12 bra 	$L__BB1_8;
	st.global.f32 	[%rd3], %f198;
	st.global.f32 	[%rd3+4], %f197;
	st.global.f32 	[%rd3+256], %f196;
	st.global.f32 	[%rd3+260], %f195;
	st.global.f32 	[%rd3+16384], %f194;
	st.global.f32 	[%rd3+16388], %f193;
	st.global.f32 	[%rd3+16640], %f192;
	st.global.f32 	[%rd3+16644], %f191;
	st.global.f32 	[%rd3+32768], %f199;
	st.global.f32 	[%rd3+32772], %f200;
	st.global.f32 	[%rd3+33024], %f201;
	st.global.f32 	[%rd3+33028], %f202;
	st.global.f32 	[%rd3+49152], %f203;
	st.global.f32 	[%rd3+49156], %f204;
	st.global.f32 	[%rd3+49408], %f205;
	st.global.f32 	[%rd3+49412], %f206;
	st.global.f32 	[%rd3+65536], %f207;
	st.global.f32 	[%rd3+65540], %f208;
	st.global.f32 	[%rd3+65792], %f209;
	st.global.f32 	[%rd3+65796], %f210;
	st.global.f32 	[%rd3+81920], %f211;
	st.global.f32 	[%rd3+81924], %f212;
	st.global.f32 	[%rd3+82176], %f213;
	st.global.f32 	[%rd3+82180], %f214;
	st.global.f32 	[%rd3+98304], %f215;
	st.global.f32 	[%rd3+98308], %f216;
	st.global.f32 	[%rd3+98560], %f217;
	st.global.f32 	[%rd3+98564], %f218;
	st.global.f32 	[%rd3+114688], %f219;
	st.global.f32 	[%rd3+114692], %f220;
	st.global.f32 	[%rd3+114944], %f221;
	st.global.f32 	[%rd3+114948], %f222;
	bar.sync 	0;
	add.s32 	%r61, %r61, 1;
	setp.ne.s32 	%p13, %r61, 5;
	@%p13 bra 	$L__BB1_1;
	ret;

}


// ===== COMPILED SASS (sm_100) =====

	.target	sm_100

	.elftype	@"ET_EXEC"


//--------------------- .note.nv.tkinfo           --------------------------
	.section	.note.nv.tkinfo,"",@"SHT_NOTE"
	.sectionflags	@"SHF_NOTE_NV_TKINFO"
	.tkinfo
        /*0018*/ 	.word	0x00000002
        /*0030*/ 	.string	""
        /*0030*/ 	.string	"ptxas"
        /*0030*/ 	.string	"Cuda compilation tools, release 13.0, V13.0.88"
        /*0030*/ 	.string	"Build cuda_13.0.r13.0/compiler.36424714_0"
        /*0030*/ 	.string	"-arch sm_100 -m 64 "



//--------------------- .note.nv.cuinfo           --------------------------
	.section	.note.nv.cuinfo,"",@"SHT_NOTE"
	.sectionflags	@"SHF_NOTE_NV_CUINFO"
        /*0018*/ 	.short	0x0002
        /*001a*/ 	.short	0x0064
        /*001c*/ 	.short	0x0082
	.zero		2


//--------------------- .nv.info                  --------------------------
	.section	.nv.info,"",@"SHT_CUDA_INFO"
	.align	4


	//----- nvinfo : EIATTR_REGCOUNT
	.align		4
        /*0000*/ 	.byte	0x04, 0x2f
        /*0002*/ 	.short	(.L_1 - .L_0)
	.align		4
.L_0:
        /*0004*/ 	.word	index@(_Z27pointwise_conv_fused_kernelPfS_S_)
        /*0008*/ 	.word	0x00000040


	//----- nvinfo : EIATTR_FRAME_SIZE
	.align		4
.L_1:
        /*000c*/ 	.byte	0x04, 0x11
        /*000e*/ 	.short	(.L_3 - .L_2)
	.align		4
.L_2:
        /*0010*/ 	.word	index@(_Z27pointwise_conv_fused_kernelPfS_S_)
        /*0014*/ 	.word	0x00000000


	//----- nvinfo : EIATTR_REGCOUNT
	.align		4
.L_3:
        /*0018*/ 	.byte	0x04, 0x2f
        /*001a*/ 	.short	(.L_5 - .L_4)
	.align		4
.L_4:
        /*001c*/ 	.word	index@(_Z34pointwise_conv_fused_common_kernelPfS_S_)
        /*0020*/ 	.word	0x00000040


	//----- nvinfo : EIATTR_FRAME_SIZE
	.align		4
.L_5:
        /*0024*/ 	.byte	0x04, 0x11
        /*0026*/ 	.short	(.L_7 - .L_6)
	.align		4
.L_6:
        /*0028*/ 	.word	index@(_Z34pointwise_conv_fused_common_kernelPfS_S_)
        /*002c*/ 	.word	0x00000000


	//----- nvinfo : EIATTR_MIN_STACK_SIZE
	.align		4
.L_7:
        /*0030*/ 	.byte	0x04, 0x12
        /*0032*/ 	.short	(.L_9 - .L_8)
	.align		4
.L_8:
        /*0034*/ 	.word	index@(_Z34pointwise_conv_fused_common_kernelPfS_S_)
        /*0038*/ 	.word	0x00000000


	//----- nvinfo : EIATTR_MIN_STACK_SIZE
	.align		4
.L_9:
        /*003c*/ 	.byte	0x04, 0x12
        /*003e*/ 	.short	(.L_11 - .L_10)
	.align		4
.L_10:
        /*0040*/ 	.word	index@(_Z27pointwise_conv_fused_kernelPfS_S_)
        /*0044*/ 	.word	0x00000000
.L_11:


//--------------------- .nv.compat                --------------------------
	.section	.nv.compat,"",@"SHT_CUDA_COMPAT_INFO"
	.align	4
        /*0000*/ 	.byte	0x02, 0x09, 0x00, 0x00, 0x02, 0x02, 0x01, 0x00, 0x02, 0x05, 0x05, 0x00, 0x03, 0x07, 0x01, 0x01
        /*0010*/ 	.byte	0x02, 0x03, 0x00, 0x00, 0x02, 0x06, 0x01, 0x00, 0x04, 0x0b, 0x08, 0x00, 0x09, 0x00, 0x00, 0x00
        /*0020*/ 	.byte	0x00, 0x00, 0x00, 0x00


//--------------------- .nv.info._Z34pointwise_conv_fused_common_kernelPfS_S_ --------------------------
	.section	.nv.info._Z34pointwise_conv_fused_common_kernelPfS_S_,"",@"SHT_CUDA_INFO"
	.sectionflags	@""
	.align	4


	//----- nvinfo : EIATTR_CUDA_API_VERSION
	.align		4
        /*0000*/ 	.byte	0x04, 0x37
        /*0002*/ 	.short	(.L_13 - .L_12)
.L_12:
        /*0004*/ 	.word	0x00000082


	//----- nvinfo : EIATTR_KPARAM_INFO
	.align		4
.L_13:
        /*0008*/ 	.byte	0x04, 0x17
        /*000a*/ 	.short	(.L_15 - .L_14)
.L_14:
        /*000c*/ 	.word	0x00000000
        /*0010*/ 	.short	0x0002
        /*0012*/ 	.short	0x0010
        /*0014*/ 	.byte	0x00, 0xf5, 0x21, 0x00


	//----- nvinfo : EIATTR_KPARAM_INFO
	.align		4
.L_15:
        /*0018*/ 	.byte	0x04, 0x17
        /*001a*/ 	.short	(.L_17 - .L_16)
.L_16:
        /*001c*/ 	.word	0x00000000
        /*0020*/ 	.short	0x0001
        /*0022*/ 	.short	0x0008
        /*0024*/ 	.byte	0x00, 0xf5, 0x21, 0x00


	//----- nvinfo : EIATTR_KPARAM_INFO
	.align		4
.L_17:
        /*0028*/ 	.byte	0x04, 0x17
        /*002a*/ 	.short	(.L_19 - .L_18)
.L_18:
        /*002c*/ 	.word	0x00000000
        /*0030*/ 	.short	0x0000
        /*0032*/ 	.short	0x0000
        /*0034*/ 	.byte	0x00, 0xf5, 0x21, 0x00


	//----- nvinfo : EIATTR_SPARSE_MMA_MASK
	.align		4
.L_19:
        /*0038*/ 	.byte	0x03, 0x50
        /*003a*/ 	.short	0x0000


	//----- nvinfo : EIATTR_MAXREG_COUNT
	.align		4
        /*003c*/ 	.byte	0x03, 0x1b
        /*003e*/ 	.short	0x00ff


	//----- nvinfo : EIATTR_NUM_BARRIERS
	.align		4
        /*0040*/ 	.byte	0x02, 0x4c
        /*0042*/ 	.byte	0x01
	.zero		1


	//----- nvinfo : EIATTR_MERCURY_ISA_VERSION
	.align		4
        /*0044*/ 	.byte	0x03, 0x5f
        /*0046*/ 	.short	0x0101


	//----- nvinfo : EIATTR_VRC_CTA_INIT_COUNT
	.align		4
        /*0048*/ 	.byte	0x02, 0x4a
	.zero		1
	.zero		1


	//----- nvinfo : EIATTR_EXIT_INSTR_OFFSETS
	.align		4
        /*004c*/ 	.byte	0x04, 0x1c
        /*004e*/ 	.short	(.L_21 - .L_20)


	//   ....[0]....
.L_20:
        /*0050*/ 	.word	0x000010e0


	//----- nvinfo : EIATTR_CBANK_PARAM_SIZE
	.align		4
.L_21:
        /*0054*/ 	.byte	0x03, 0x19
        /*0056*/ 	.short	0x0018


	//----- nvinfo : EIATTR_PARAM_CBANK
	.align		4
        /*0058*/ 	.byte	0x04, 0x0a
        /*005a*/ 	.short	(.L_23 - .L_22)
	.align		4
.L_22:
        /*005c*/ 	.word	index@(.nv.constant0._Z34pointwise_conv_fused_common_kernelPfS_S_)
        /*0060*/ 	.short	0x0380
        /*0062*/ 	.short	0x0018


	//----- nvinfo : EIATTR_SW_WAR
	.align		4
.L_23:
        /*0064*/ 	.byte	0x04, 0x36
        /*0066*/ 	.short	(.L_25 - .L_24)
.L_24:
        /*0068*/ 	.word	0x00000008
.L_25:


//--------------------- .nv.info._Z27pointwise_conv_fused_kernelPfS_S_ --------------------------
	.section	.nv.info._Z27pointwise_conv_fused_kernelPfS_S_,"",@"SHT_CUDA_INFO"
	.sectionflags	@""
	.align	4


	//----- nvinfo : EIATTR_CUDA_API_VERSION
	.align		4
        /*0000*/ 	.byte	0x04, 0x37
        /*0002*/ 	.short	(.L_27 - .L_26)
.L_26:
        /*0004*/ 	.word	0x00000082


	//----- nvinfo : EIATTR_KPARAM_INFO
	.align		4
.L_27:
        /*0008*/ 	.byte	0x04, 0x17
        /*000a*/ 	.short	(.L_29 - .L_28)
.L_28:
        /*000c*/ 	.word	0x00000000
        /*0010*/ 	.short	0x0002
        /*0012*/ 	.short	0x0010
        /*0014*/ 	.byte	0x00, 0xf5, 0x21, 0x00


	//----- nvinfo : EIATTR_KPARAM_INFO
	.align		4
.L_29:
        /*0018*/ 	.byte	0x04, 0x17
        /*001a*/ 	.short	(.L_31 - .L_30)
.L_30:
        /*001c*/ 	.word	0x00000000
        /*0020*/ 	.short	0x0001
        /*0022*/ 	.short	0x0008
        /*0024*/ 	.byte	0x00, 0xf5, 0x21, 0x00


	//----- nvinfo : EIATTR_KPARAM_INFO
	.align		4
.L_31:
        /*0028*/ 	.byte	0x04, 0x17
        /*002a*/ 	.short	(.L_33 - .L_32)
.L_32:
        /*002c*/ 	.word	0x00000000
        /*0030*/ 	.short	0x0000
        /*0032*/ 	.short	0x0000
        /*0034*/ 	.byte	0x00, 0xf5, 0x21, 0x00


	//----- nvinfo : EIATTR_SPARSE_MMA_MASK
	.align		4
.L_33:
        /*0038*/ 	.byte	0x03, 0x50
        /*003a*/ 	.short	0x0000


	//----- nvinfo : EIATTR_MAXREG_COUNT
	.align		4
        /*003c*/ 	.byte	0x03, 0x1b
        /*003e*/ 	.short	0x00ff


	//----- nvinfo : EIATTR_NUM_BARRIERS
	.align		4
        /*0040*/ 	.byte	0x02, 0x4c
        /*0042*/ 	.byte	0x01
	.zero		1


	//----- nvinfo : EIATTR_MERCURY_ISA_VERSION
	.align		4
        /*0044*/ 	.byte	0x03, 0x5f
        /*0046*/ 	.short	0x0101


	//----- nvinfo : EIATTR_VRC_CTA_INIT_COUNT
	.align		4
        /*0048*/ 	.byte	0x02, 0x4a
	.zero		1
	.zero		1


	//----- nvinfo : EIATTR_EXIT_INSTR_OFFSETS
	.align		4
        /*004c*/ 	.byte	0x04, 0x1c
        /*004e*/ 	.short	(.L_35 - .L_34)


	//   ....[0]....
.L_34:
        /*0050*/ 	.word	0x000014a0


	//----- nvinfo : EIATTR_CBANK_PARAM_SIZE
	.align		4
.L_35:
        /*0054*/ 	.byte	0x03, 0x19
        /*0056*/ 	.short	0x0018


	//----- nvinfo : EIATTR_PARAM_CBANK
	.align		4
        /*0058*/ 	.byte	0x04, 0x0a
        /*005a*/ 	.short	(.L_37 - .L_36)
	.align		4
.L_36:
        /*005c*/ 	.word	index@(.nv.constant0._Z27pointwise_conv_fused_kernelPfS_S_)
        /*0060*/ 	.short	0x0380
        /*0062*/ 	.short	0x0018


	//----- nvinfo : EIATTR_SW_WAR
	.align		4
.L_37:
        /*0064*/ 	.byte	0x04, 0x36
        /*0066*/ 	.short	(.L_39 - .L_38)
.L_38:
        /*0068*/ 	.word	0x00000008
.L_39:


//--------------------- .nv.callgraph             --------------------------
	.section	.nv.callgraph,"",@"SHT_CUDA_CALLGRAPH"
	.align	4
	.sectionentsize	8
	.align		4
        /*0000*/ 	.word	0x00000000
	.align		4
        /*0004*/ 	.word	0xffffffff
	.align		4
        /*0008*/ 	.word	0x00000000
	.align		4
        /*000c*/ 	.word	0xfffffffe
	.align		4
        /*0010*/ 	.word	0x00000000
	.align		4
        /*0014*/ 	.word	0xfffffffd
	.align		4
        /*0018*/ 	.word	0x00000000
	.align		4
        /*001c*/ 	.word	0xfffffffc


//--------------------- .text._Z34pointwise_conv_fused_common_kernelPfS_S_ --------------------------
	.section	.text._Z34pointwise_conv_fused_common_kernelPfS_S_,"ax",@progbits
	.align	128
        .global         _Z34pointwise_conv_fused_common_kernelPfS_S_
        .type           _Z34pointwise_conv_fused_common_kernelPfS_S_,@function
        .size           _Z34pointwise_conv_fused_common_kernelPfS_S_,(.L_x_9 - _Z34pointwise_conv_fused_common_kernelPfS_S_)
        .other          _Z34pointwise_conv_fused_common_kernelPfS_S_,@"STO_CUDA_ENTRY STV_DEFAULT"
_Z34pointwise_conv_fused_common_kernelPfS_S_:
.text._Z34pointwise_conv_fused_common_kernelPfS_S_:
[----:B------:R-:W-:Y:S01]  /*0000*/  LDC R1, c[0x0][0x37c] ;  /* 0x0000df00ff017b82 */ /* 0x000fe20000000800 */
[----:B------:R-:W0:Y:S07]  /*0010*/  S2R R8, SR_TID.Y ;  /* 0x0000000000087919 */ /* 0x000e2e0000002200 */
[----:B------:R-:W1:Y:S01]  /*0020*/  S2UR UR4, SR_CTAID.Y ;  /* 0x00000000000479c3 */ /* 0x000e620000002600 */
[----:B------:R-:W2:Y:S01]  /*0030*/  LDCU.64 UR8, c[0x0][0x358] ;  /* 0x00006b00ff0877ac */ /* 0x000ea20008000a00 */
[----:B------:R-:W3:Y:S01]  /*0040*/  S2R R7, SR_TID.X ;  /* 0x0000000000077919 */ /* 0x000ee20000002100 */
[----:B------:R-:W4:Y:S05]  /*0050*/  S2R R9, SR_TID.Z ;  /* 0x0000000000097919 */ /* 0x000f2a0000002300 */
[----:B------:R-:W5:Y:S01]  /*0060*/  S2UR UR5, SR_CgaCtaId ;  /* 0x00000000000579c3 */ /* 0x000f620000008800 */
[----:B------:R-:W2:Y:S07]  /*0070*/  S2R R11, SR_CTAID.X ;  /* 0x00000000000b7919 */ /* 0x000eae0000002500 */
[----:B------:R-:W2:Y:S08]  /*0080*/  LDC.64 R34, c[0x0][0x380] ;  /* 0x0000e000ff227b82 */ /* 0x000eb00000000a00 */
[----:B------:R-:W2:Y:S01]  /*0090*/  LDC.64 R32, c[0x0][0x390] ;  /* 0x0000e400ff207b82 */ /* 0x000ea20000000a00 */
[----:B-1----:R-:W-:Y:S01]  /*00a0*/  USHF.L.U32 UR4, UR4, 0x9, URZ ;  /* 0x0000000904047899 */ /* 0x002fe200080006ff */
[----:B0-----:R-:W-:-:S06]  /*00b0*/  SHF.L.U32 R3, R8, 0x7, RZ ;  /* 0x0000000708037819 */ /* 0x001fcc00000006ff */
[----:B------:R-:W0:Y:S01]  /*00c0*/  LDC.64 R30, c[0x0][0x388] ;  /* 0x0000e200ff1e7b82 */ /* 0x000e220000000a00 */
[----:B---3--:R-:W-:Y:S02]  /*00d0*/  LEA R0, R8, R7, 0x1 ;  /* 0x0000000708007211 */ /* 0x008fe400078e08ff */
[----:B------:R-:W-:Y:S02]  /*00e0*/  IADD3 R2, PT, PT, R7, UR4, RZ ;  /* 0x0000000407027c10 */ /* 0x000fe4000fffe0ff */
[C---:B----4-:R-:W-:Y:S01]  /*00f0*/  LEA R6, R9.reuse, UR4, 0xf ;  /* 0x0000000409067c11 */ /* 0x050fe2000f8e78ff */
[----:B------:R-:W-:Y:S01]  /*0100*/  UMOV UR4, 0x400 ;  /* 0x0000040000047882 */ /* 0x000fe20000000000 */
[----:B------:R-:W-:Y:S01]  /*0110*/  LEA R5, R9, R0, 0x3 ;  /* 0x0000000009057211 */ /* 0x000fe200078e18ff */
[----:B-----5:R-:W-:Y:S01]  /*0120*/  ULEA UR6, UR5, UR4, 0x18 ;  /* 0x0000000405067291 */ /* 0x020fe2000f8ec0ff */
[----:B------:R-:W-:Y:S01]  /*0130*/  IADD3 R6, PT, PT, R3, R6, RZ ;  /* 0x0000000603067210 */ /* 0x000fe20007ffe0ff */
[----:B------:R-:W-:Y:S01]  /*0140*/  UIADD3 UR4, UPT, UPT, UR4, 0x100, URZ ;  /* 0x0000010004047890 */ /* 0x000fe2000fffe0ff */
[----:B------:R-:W-:-:S02]  /*0150*/  ISETP.GT.U32.AND P1, PT, R0, 0x7, PT ;  /* 0x000000070000780c */ /* 0x000fc40003f24070 */
[----:B------:R-:W-:Y:S01]  /*0160*/  LEA.HI R0, R0, R9, RZ, 0x1d ;  /* 0x0000000900007211 */ /* 0x000fe200078fe8ff */
[----:B------:R-:W-:Y:S01]  /*0170*/  ULEA UR4, UR5, UR4, 0x18 ;  /* 0x0000000405047291 */ /* 0x000fe2000f8ec0ff */
[----:B------:R-:W-:Y:S02]  /*0180*/  ISETP.GT.U32.AND P0, PT, R5, 0x3f, PT ;  /* 0x0000003f0500780c */ /* 0x000fe40003f04070 */
[C---:B------:R-:W-:Y:S02]  /*0190*/  LEA R2, R9.reuse, R2, 0x6 ;  /* 0x0000000209027211 */ /* 0x040fe400078e30ff */
[----:B------:R-:W-:Y:S02]  /*01a0*/  LEA R4, R9, R3, 0x9 ;  /* 0x0000000309047211 */ /* 0x000fe400078e48ff */
[----:B------:R-:W-:Y:S01]  /*01b0*/  SHF.L.U32 R3, R7, 0x1, RZ ;  /* 0x0000000107037819 */ /* 0x000fe200000006ff */
[C---:B--2---:R-:W-:Y:S01]  /*01c0*/  IMAD R2, R11.reuse, 0x8, R2 ;  /* 0x000000080b027824 */ /* 0x044fe200078e0202 */
[----:B------:R-:W-:-:S02]  /*01d0*/  LEA R6, R11, R6, 0x3 ;  /* 0x000000060b067211 */ /* 0x000fc400078e18ff */
[----:B------:R-:W-:Y:S02]  /*01e0*/  ISETP.GT.U32.OR P0, PT, R0, 0x7, P0 ;  /* 0x000000070000780c */ /* 0x000fe40000704470 */
[C---:B------:R-:W-:Y:S02]  /*01f0*/  ISETP.GT.U32.OR P2, PT, R7.reuse, 0x1, P1 ;  /* 0x000000010700780c */ /* 0x040fe40000f44470 */
[----:B------:R-:W-:Y:S02]  /*0200*/  LEA R0, R7, R4, 0x6 ;  /* 0x0000000407007211 */ /* 0x000fe400078e30ff */
[----:B------:R-:W-:Y:S02]  /*0210*/  IADD3 R7, PT, PT, R3, R6, RZ ;  /* 0x0000000603077210 */ /* 0x000fe40007ffe0ff */
[----:B------:R-:W-:Y:S01]  /*0220*/  LEA R3, R8, R3, 0x4 ;  /* 0x0000000308037211 */ /* 0x000fe200078e20ff */
[----:B0-----:R-:W-:Y:S01]  /*0230*/  IMAD.WIDE.U32 R30, R0, 0x4, R30 ;  /* 0x00000004001e7825 */ /* 0x001fe200078e001e */
[----:B------:R-:W-:-:S02]  /*0240*/  LEA R2, R8, R2, 0x1 ;  /* 0x0000000208027211 */ /* 0x000fc400078e08ff */
[----:B------:R-:W-:Y:S01]  /*0250*/  PLOP3.LUT P0, PT, P0, P2, PT, 0xf8, 0x8f ;  /* 0x00000000008f781c */ /* 0x000fe20000705f70 */
[----:B------:R-:W-:Y:S01]  /*0260*/  IMAD.WIDE.U32 R34, R7, 0x4, R34 ;  /* 0x0000000407227825 */ /* 0x000fe200078e0022 */
[----:B------:R-:W-:Y:S02]  /*0270*/  LEA R3, R3, UR6, 0x2 ;  /* 0x0000000603037c11 */ /* 0x000fe4000f8e10ff */
[----:B------:R-:W-:Y:S01]  /*0280*/  ISETP.GT.U32.OR P1, PT, R5, 0x3f, P2 ;  /* 0x0000003f0500780c */ /* 0x000fe20001724470 */
[----:B------:R-:W-:Y:S01]  /*0290*/  IMAD.WIDE.U32 R32, R7, 0x4, R32 ;  /* 0x0000000407207825 */ /* 0x000fe200078e0020 */
[C---:B------:R-:W-:Y:S02]  /*02a0*/  LEA R4, R5.reuse, UR6, 0x2 ;  /* 0x0000000605047c11 */ /* 0x040fe4000f8e10ff */
[----:B------:R-:W-:Y:S01]  /*02b0*/  LEA R5, R5, UR4, 0x2 ;  /* 0x0000000405057c11 */ /* 0x000fe2000f8e10ff */
[----:B------:R-:W-:-:S08]  /*02c0*/  UMOV UR4, URZ ;  /* 0x000000ff00047c82 */ /* 0x000fd00008000000 */
.L_x_2:
[----:B0-----:R-:W0:Y:S01]  /*02d0*/  S2R R6, SR_TID.Z ;  /* 0x0000000000067919 */ /* 0x001e220000002300 */
[----:B------:R-:W1:Y:S01]  /*02e0*/  S2UR UR6, SR_CgaCtaId ;  /* 0x00000000000679c3 */ /* 0x000e620000008800 */
[----:B------:R-:W-:Y:S01]  /*02f0*/  UMOV UR5, 0x400 ;  /* 0x0000040000057882 */ /* 0x000fe20000000000 */
[----:B------:R-:W-:Y:S01]  /*0300*/  HFMA2 R13, -RZ, RZ, 0, 0 ;  /* 0x00000000ff0d7431 */ /* 0x000fe200000001ff */
[----:B------:R-:W-:Y:S01]  /*0310*/  UIADD3 UR5, UPT, UPT, UR5, 0x100, URZ ;  /* 0x0000010005057890 */ /* 0x000fe2000fffe0ff */
[----:B------:R-:W-:Y:S01]  /*0320*/  HFMA2 R61, -RZ, RZ, 0, 0 ;  /* 0x00000000ff3d7431 */ /* 0x000fe200000001ff */
[----:B------:R-:W-:Y:S02]  /*0330*/  CS2R R10, SRZ ;  /* 0x00000000000a7805 */ /* 0x000fe4000001ff00 */
[----:B------:R-:W-:Y:S01]  /*0340*/  MOV R9, R2 ;  /* 0x0000000200097202 */ /* 0x000fe20000000f00 */
[----:B------:R-:W-:Y:S01]  /*0350*/  IMAD.MOV.U32 R8, RZ, RZ, RZ ;  /* 0x000000ffff087224 */ /* 0x000fe200078e00ff */
[----:B------:R-:W-:-:S02]  /*0360*/  MOV R12, R30 ;  /* 0x0000001e000c7202 */ /* 0x000fc40000000f00 */
[----:B------:R-:W-:Y:S02]  /*0370*/  CS2R R14, SRZ ;  /* 0x00000000000e7805 */ /* 0x000fe4000001ff00 */
[----:B------:R-:W-:Y:S02]  /*0380*/  MOV R7, R31 ;  /* 0x0000001f00077202 */ /* 0x000fe40000000f00 */
[----:B------:R-:W-:Y:S02]  /*0390*/  CS2R R24, SRZ ;  /* 0x0000000000187805 */ /* 0x000fe4000001ff00 */
[----:B------:R-:W-:Y:S02]  /*03a0*/  CS2R R26, SRZ ;  /* 0x00000000001a7805 */ /* 0x000fe4000001ff00 */
[----:B------:R-:W-:Y:S02]  /*03b0*/  CS2R R28, SRZ ;  /* 0x00000000001c7805 */ /* 0x000fe4000001ff00 */
[----:B------:R-:W-:-:S02]  /*03c0*/  CS2R R40, SRZ ;  /* 0x0000000000287805 */ /* 0x000fc4000001ff00 */
[----:B------:R-:W-:Y:S02]  /*03d0*/  CS2R R42, SRZ ;  /* 0x00000000002a7805 */ /* 0x000fe4000001ff00 */
[----:B------:R-:W-:Y:S02]  /*03e0*/  CS2R R44, SRZ ;  /* 0x00000000002c7805 */ /* 0x000fe4000001ff00 */
[----:B------:R-:W-:Y:S02]  /*03f0*/  CS2R R46, SRZ ;  /* 0x00000000002e7805 */ /* 0x000fe4000001ff00 */
[----:B------:R-:W-:Y:S02]  /*0400*/  CS2R R48, SRZ ;  /* 0x0000000000307805 */ /* 0x000fe4000001ff00 */
[----:B------:R-:W-:Y:S02]  /*0410*/  CS2R R50, SRZ ;  /* 0x0000000000327805 */ /* 0x000fe4000001ff00 */
[----:B------:R-:W-:-:S02]  /*0420*/  CS2R R52, SRZ ;  /* 0x0000000000347805 */ /* 0x000fc4000001ff00 */
[----:B------:R-:W-:Y:S02]  /*0430*/  CS2R R54, SRZ ;  /* 0x0000000000367805 */ /* 0x000fe4000001ff00 */
[----:B------:R-:W-:Y:S02]  /*0440*/  CS2R R56, SRZ ;  /* 0x0000000000387805 */ /* 0x000fe4000001ff00 */
[----:B------:R-:W-:Y:S01]  /*0450*/  MOV R59, RZ ;  /* 0x000000ff003b7202 */ /* 0x000fe20000000f00 */
[----:B-1----:R-:W-:-:S06]  /*0460*/  ULEA UR5, UR6, UR5, 0x18 ;  /* 0x0000000506057291 */ /* 0x002fcc000f8ec0ff */
[----:B0-----:R-:W-:Y:S01]  /*0470*/  LEA R6, R6, UR5, 0x5 ;  /* 0x0000000506067c11 */ /* 0x001fe2000f8e28ff */
[----:B------:R-:W-:-:S06]  /*0480*/  UMOV UR5, URZ ;  /* 0x000000ff00057c82 */ /* 0x000fcc0008000000 */
.L_x_0:
[----:B------:R-:W0:Y:S01]  /*0490*/  @!P0 LDC.64 R22, c[0x0][0x380] ;  /* 0x0000e000ff168b82 */ /* 0x000e220000000a00 */
[----:B------:R-:W-:Y:S02]  /*04a0*/  @!P1 MOV R20, R12 ;  /* 0x0000000c00149202 */ /* 0x000fe40000000f00 */
[----:B------:R-:W-:-:S05]  /*04b0*/  @!P1 MOV R21, R7 ;  /* 0x0000000700159202 */ /* 0x000fca0000000f00 */
[----:B------:R-:W2:Y:S01]  /*04c0*/  @!P1 LDG.E.CONSTANT R60, desc[UR8][R20.64] ;  /* 0x00000008143c9981 */ /* 0x000ea2000c1e9900 */
[----:B0-----:R-:W-:Y:S01]  /*04d0*/  @!P0 IMAD.WIDE.U32 R22, R9, 0x4, R22 ;  /* 0x0000000409168825 */ /* 0x001fe200078e0016 */
[----:B------:R-:W-:Y:S06]  /*04e0*/  BAR.SYNC.DEFER_BLOCKING 0x0 ;  /* 0x0000000000007b1d */ /* 0x000fec0000010000 */
[----:B------:R-:W3:Y:S01]  /*04f0*/  @!P0 LDG.E R58, desc[UR8][R22.64] ;  /* 0x00000008163a8981 */ /* 0x000ee2000c1e1900 */
[----:B------:R-:W-:-:S04]  /*0500*/  UIADD3 UR5, UPT, UPT, UR5, 0x1, URZ ;  /* 0x0000000105057890 */ /* 0x000fc8000fffe0ff */
[----:B------:R-:W-:Y:S01]  /*0510*/  UISETP.NE.AND UP0, UPT, UR5, 0x40, UPT ;  /* 0x000000400500788c */ /* 0x000fe2000bf05270 */
[----:B------:R-:W-:Y:S02]  /*0520*/  IADD3 R12, P2, PT, R12, 0x4, RZ ;  /* 0x000000040c0c7810 */ /* 0x000fe40007f5e0ff */
[----:B------:R-:W-:Y:S02]  /*0530*/  IADD3 R9, PT, PT, R9, 0x1000, RZ ;  /* 0x0000100009097810 */ /* 0x000fe40007ffe0ff */
[----:B------:R-:W-:Y:S01]  /*0540*/  IADD3.X R7, PT, PT, RZ, R7, RZ, P2, !PT ;  /* 0x00000007ff077210 */ /* 0x000fe200017fe4ff */
[----:B---3--:R-:W-:Y:S04]  /*0550*/  @!P0 STS [R4], R58 ;  /* 0x0000003a04008388 */ /* 0x008fe80000000800 */
[----:B--2---:R-:W-:Y:S01]  /*0560*/  @!P1 STS [R5], R60 ;  /* 0x0000003c05009388 */ /* 0x004fe20000000800 */
[----:B------:R-:W-:Y:S06]  /*0570*/  BAR.SYNC.DEFER_BLOCKING 0x0 ;  /* 0x0000000000007b1d */ /* 0x000fec0000010000 */
[----:B------:R-:W-:Y:S04]  /*0580*/  LDS.64 R36, [R3] ;  /* 0x0000000003247984 */ /* 0x000fe80000000a00 */
[----:B------:R-:W0:Y:S04]  /*0590*/  LDS.128 R16, [R6] ;  /* 0x0000000006107984 */ /* 0x000e280000000c00 */
[----:B------:R-:W1:Y:S04]  /*05a0*/  LDS.64 R38, [R3+0x20] ;  /* 0x0000200003267984 */ /* 0x000e680000000a00 */
[----:B------:R-:W2:Y:S01]  /*05b0*/  LDS.128 R20, [R6+0x10] ;  /* 0x0000100006147984 */ /* 0x000ea20000000c00 */
[-C--:B0-----:R-:W-:Y:S01]  /*05c0*/  FFMA R56, R36, R16.reuse, R56 ;  /* 0x0000001024387223 */ /* 0x081fe20000000038 */
[----:B------:R-:W-:Y:S01]  /*05d0*/  FFMA R61, R16, R37, R61 ;  /* 0x00000025103d7223 */ /* 0x000fe2000000003d */
[-C--:B------:R-:W-:Y:S01]  /*05e0*/  FFMA R57, R36, R17.reuse, R57 ;  /* 0x0000001124397223 */ /* 0x080fe20000000039 */
[----:B------:R-:W-:Y:S01]  /*05f0*/  FFMA R52, R37, R17, R52 ;  /* 0x0000001125347223 */ /* 0x000fe20000000034 */
[----:B-1----:R-:W-:Y:S01]  /*0600*/  FFMA R59, R38, R16, R59 ;  /* 0x00000010263b7223 */ /* 0x002fe2000000003b */
[----:B------:R-:W-:Y:S01]  /*0610*/  FFMA R54, R16, R39, R54 ;  /* 0x0000002710367223 */ /* 0x000fe20000000036 */
[-C--:B------:R-:W-:Y:S01]  /*0620*/  FFMA R55, R38, R17.reuse, R55 ;  /* 0x0000001126377223 */ /* 0x080fe20000000037 */
[----:B------:R-:W-:Y:S01]  /*0630*/  FFMA R50, R39, R17, R50 ;  /* 0x0000001127327223 */ /* 0x000fe20000000032 */
[-C--:B------:R-:W-:Y:S01]  /*0640*/  FFMA R53, R36, R18.reuse, R53 ;  /* 0x0000001224357223 */ /* 0x080fe20000000035 */
[-C--:B------:R-:W-:Y:S01]  /*0650*/  FFMA R48, R37, R18.reuse, R48 ;  /* 0x0000001225307223 */ /* 0x080fe20000000030 */
[-C--:B------:R-:W-:Y:S01]  /*0660*/  FFMA R51, R38, R18.reuse, R51 ;  /* 0x0000001226337223 */ /* 0x080fe20000000033 */
[----:B------:R-:W-:Y:S01]  /*0670*/  FFMA R46, R39, R18, R46 ;  /* 0x00000012272e7223 */ /* 0x000fe2000000002e */
[-C--:B------:R-:W-:Y:S01]  /*0680*/  FFMA R49, R36, R19.reuse, R49 ;  /* 0x0000001324317223 */ /* 0x080fe20000000031 */
[-C--:B------:R-:W-:Y:S01]  /*0690*/  FFMA R44, R37, R19.reuse, R44 ;  /* 0x00000013252c7223 */ /* 0x080fe2000000002c */
[-C--:B------:R-:W-:Y:S01]  /*06a0*/  FFMA R47, R38, R19.reuse, R47 ;  /* 0x00000013262f7223 */ /* 0x080fe2000000002f */
[----:B------:R-:W-:Y:S01]  /*06b0*/  FFMA R42, R39, R19, R42 ;  /* 0x00000013272a7223 */ /* 0x000fe2000000002a */
[-C--:B--2---:R-:W-:Y:S01]  /*06c0*/  FFMA R45, R36, R20.reuse, R45 ;  /* 0x00000014242d7223 */ /* 0x084fe2000000002d */
[----:B------:R-:W-:Y:S01]  /*06d0*/  FFMA R43, R20, R37, R43 ;  /* 0x00000025142b7223 */ /* 0x000fe2000000002b */
[----:B------:R-:W-:Y:S01]  /*06e0*/  FFMA R41, R38, R20, R41 ;  /* 0x0000001426297223 */ /* 0x000fe20000000029 */
        /* <DEDUP_REMOVED lines=13> */
[----:B------:R-:W-:Y:S06]  /*07c0*/  BRA.U UP0, `(.L_x_0) ;  /* 0xfffffffd00307547 */ /* 0x000fec000b83ffff */
[----:B------:R0:W-:Y:S01]  /*07d0*/  STG.E desc[UR8][R32.64+0x4004], R52 ;  /* 0x0040043420007986 */ /* 0x0001e2000c101908 */
[----:B------:R-:W1:Y:S01]  /*07e0*/  S2UR UR6, SR_CgaCtaId ;  /* 0x00000000000679c3 */ /* 0x000e620000008800 */
[----:B------:R-:W-:Y:S01]  /*07f0*/  UMOV UR5, 0x400 ;  /* 0x0000040000057882 */ /* 0x000fe20000000000 */
[----:B------:R-:W-:Y:S01]  /*0800*/  CS2R R6, SRZ ;  /* 0x0000000000067805 */ /* 0x000fe2000001ff00 */
[----:B------:R-:W-:Y:S01]  /*0810*/  STG.E desc[UR8][R32.64], R56 ;  /* 0x0000003820007986 */ /* 0x000fe2000c101908 */
[----:B------:R-:W-:Y:S01]  /*0820*/  UIADD3 UR5, UPT, UPT, UR5, 0x100, URZ ;  /* 0x0000010005057890 */ /* 0x000fe2000fffe0ff */
[----:B------:R-:W-:Y:S02]  /*0830*/  CS2R R36, SRZ ;  /* 0x0000000000247805 */ /* 0x000fe4000001ff00 */
[----:B------:R2:W-:Y:S01]  /*0840*/  STG.E desc[UR8][R32.64+0x4], R61 ;  /* 0x0000043d20007986 */ /* 0x0005e2000c101908 */
[----:B0-----:R-:W0:Y:S03]  /*0850*/  S2R R52, SR_TID.Z ;  /* 0x0000000000347919 */ /* 0x001e260000002300 */
[----:B------:R3:W-:Y:S04]  /*0860*/  STG.E desc[UR8][R32.64+0x100], R59 ;  /* 0x0001003b20007986 */ /* 0x0007e8000c101908 */
[----:B------:R-:W-:Y:S01]  /*0870*/  STG.E desc[UR8][R32.64+0x104], R54 ;  /* 0x0001043620007986 */ /* 0x000fe2000c101908 */
[----:B--2---:R-:W-:-:S03]  /*0880*/  IMAD.MOV.U32 R61, RZ, RZ, RZ ;  /* 0x000000ffff3d7224 */ /* 0x004fc600078e00ff */
[----:B------:R2:W-:Y:S01]  /*0890*/  STG.E desc[UR8][R32.64+0x4000], R57 ;  /* 0x0040003920007986 */ /* 0x0005e2000c101908 */
[----:B-1----:R-:W-:-:S03]  /*08a0*/  ULEA UR5, UR6, UR5, 0x18 ;  /* 0x0000000506057291 */ /* 0x002fc6000f8ec0ff */
[----:B------:R1:W-:Y:S01]  /*08b0*/  STG.E desc[UR8][R32.64+0x4100], R55 ;  /* 0x0041003720007986 */ /* 0x0003e2000c101908 */
[----:B---3--:R-:W-:-:S03]  /*08c0*/  MOV R59, RZ ;  /* 0x000000ff003b7202 */ /* 0x008fc60000000f00 */
[----:B------:R-:W-:Y:S04]  /*08d0*/  STG.E desc[UR8][R32.64+0x4104], R50 ;  /* 0x0041043220007986 */ /* 0x000fe8000c101908 */
[----:B------:R3:W-:Y:S01]  /*08e0*/  STG.E desc[UR8][R32.64+0x8000], R53 ;  /* 0x0080003520007986 */ /* 0x0007e2000c101908 */
[----:B--2---:R-:W-:-:S03]  /*08f0*/  HFMA2 R57, -RZ, RZ, 0, 0 ;  /* 0x00000000ff397431 */ /* 0x004fc600000001ff */
[----:B------:R-:W-:Y:S01]  /*0900*/  STG.E desc[UR8][R32.64+0x8004], R48 ;  /* 0x0080043020007986 */ /* 0x000fe2000c101908 */
[----:B-1----:R-:W-:-:S03]  /*0910*/  MOV R55, RZ ;  /* 0x000000ff00377202 */ /* 0x002fc60000000f00 */
[----:B------:R1:W-:Y:S01]  /*0920*/  STG.E desc[UR8][R32.64+0x8100], R51 ;  /* 0x0081003320007986 */ /* 0x0003e2000c101908 */
[----:B0-----:R-:W-:-:S03]  /*0930*/  LEA R52, R52, UR5, 0x5 ;  /* 0x0000000534347c11 */ /* 0x001fc6000f8e28ff */
[----:B------:R-:W-:Y:S01]  /*0940*/  STG.E desc[UR8][R32.64+0x8104], R46 ;  /* 0x0081042e20007986 */ /* 0x000fe2000c101908 */
[----:B---3--:R-:W-:-:S03]  /*0950*/  HFMA2 R53, -RZ, RZ, 0, 0 ;  /* 0x00000000ff357431 */ /* 0x008fc600000001ff */
[----:B------:R0:W-:Y:S04]  /*0960*/  STG.E desc[UR8][R32.64+0xc000], R49 ;  /* 0x00c0003120007986 */ /* 0x0001e8000c101908 */
[----:B------:R-:W-:Y:S01]  /*0970*/  STG.E desc[UR8][R32.64+0xc004], R44 ;  /* 0x00c0042c20007986 */ /* 0x000fe2000c101908 */
[----:B-1----:R-:W-:-:S03]  /*0980*/  CS2R R50, SRZ ;  /* 0x0000000000327805 */ /* 0x002fc6000001ff00 */
[----:B------:R1:W-:Y:S04]  /*0990*/  STG.E desc[UR8][R32.64+0xc100], R47 ;  /* 0x00c1002f20007986 */ /* 0x0003e8000c101908 */
[----:B------:R-:W-:Y:S01]  /*09a0*/  STG.E desc[UR8][R32.64+0xc104], R42 ;  /* 0x00c1042a20007986 */ /* 0x000fe2000c101908 */
[----:B0-----:R-:W-:-:S03]  /*09b0*/  CS2R R48, SRZ ;  /* 0x0000000000307805 */ /* 0x001fc6000001ff00 */
[----:B------:R0:W-:Y:S04]  /*09c0*/  STG.E desc[UR8][R32.64+0x10000], R45 ;  /* 0x0100002d20007986 */ /* 0x0001e8000c101908 */
[----:B------:R2:W-:Y:S01]  /*09d0*/  STG.E desc[UR8][R32.64+0x10004], R43 ;  /* 0x0100042b20007986 */ /* 0x0005e2000c101908 */
[----:B-1----:R-:W-:-:S03]  /*09e0*/  CS2R R46, SRZ ;  /* 0x00000000002e7805 */ /* 0x002fc6000001ff00 */
[----:B------:R-:W-:Y:S04]  /*09f0*/  STG.E desc[UR8][R32.64+0x10100], R41 ;  /* 0x0101002920007986 */ /* 0x000fe8000c101908 */
[----:B------:R-:W-:Y:S01]  /*0a00*/  STG.E desc[UR8][R32.64+0x10104], R40 ;  /* 0x0101042820007986 */ /* 0x000fe2000c101908 */
[----:B0-----:R-:W-:-:S03]  /*0a10*/  CS2R R44, SRZ ;  /* 0x00000000002c7805 */ /* 0x001fc6000001ff00 */
[----:B------:R-:W-:Y:S01]  /*0a20*/  STG.E desc[UR8][R32.64+0x14000], R29 ;  /* 0x0140001d20007986 */ /* 0x000fe2000c101908 */
[----:B--2---:R-:W-:-:S03]  /*0a30*/  CS2R R42, SRZ ;  /* 0x00000000002a7805 */ /* 0x004fc6000001ff00 */
[----:B------:R0:W-:Y:S04]  /*0a40*/  STG.E desc[UR8][R32.64+0x14004], R28 ;  /* 0x0140041c20007986 */ /* 0x0001e8000c101908 */
[----:B------:R-:W-:Y:S04]  /*0a50*/  STG.E desc[UR8][R32.64+0x14100], R27 ;  /* 0x0141001b20007986 */ /* 0x000fe8000c101908 */
[----:B------:R1:W-:Y:S04]  /*0a60*/  STG.E desc[UR8][R32.64+0x14104], R26 ;  /* 0x0141041a20007986 */ /* 0x0003e8000c101908 */
[----:B------:R-:W-:Y:S01]  /*0a70*/  STG.E desc[UR8][R32.64+0x18000], R25 ;  /* 0x0180001920007986 */ /* 0x000fe2000c101908 */
[----:B0-----:R-:W-:-:S03]  /*0a80*/  CS2R R28, SRZ ;  /* 0x00000000001c7805 */ /* 0x001fc6000001ff00 */
[----:B------:R0:W-:Y:S04]  /*0a90*/  STG.E desc[UR8][R32.64+0x18004], R24 ;  /* 0x0180041820007986 */ /* 0x0001e8000c101908 */
[----:B------:R-:W-:Y:S01]  /*0aa0*/  STG.E desc[UR8][R32.64+0x18100], R15 ;  /* 0x0181000f20007986 */ /* 0x000fe2000c101908 */
[----:B-1----:R-:W-:-:S03]  /*0ab0*/  CS2R R26, SRZ ;  /* 0x00000000001a7805 */ /* 0x002fc6000001ff00 */
[----:B------:R1:W-:Y:S04]  /*0ac0*/  STG.E desc[UR8][R32.64+0x18104], R14 ;  /* 0x0181040e20007986 */ /* 0x0003e8000c101908 */
[----:B------:R2:W-:Y:S01]  /*0ad0*/  STG.E desc[UR8][R32.64+0x1c000], R13 ;  /* 0x01c0000d20007986 */ /* 0x0005e2000c101908 */
[----:B0-----:R-:W-:-:S03]  /*0ae0*/  CS2R R24, SRZ ;  /* 0x0000000000187805 */ /* 0x001fc6000001ff00 */
[----:B------:R0:W-:Y:S04]  /*0af0*/  STG.E desc[UR8][R32.64+0x1c004], R8 ;  /* 0x01c0040820007986 */ /* 0x0001e8000c101908 */
[----:B------:R-:W-:Y:S01]  /*0b00*/  STG.E desc[UR8][R32.64+0x1c100], R11 ;  /* 0x01c1000b20007986 */ /* 0x000fe2000c101908 */
[----:B-1----:R-:W-:-:S03]  /*0b10*/  CS2R R14, SRZ ;  /* 0x00000000000e7805 */ /* 0x002fc6000001ff00 */
[----:B------:R1:W-:Y:S01]  /*0b20*/  STG.E desc[UR8][R32.64+0x1c104], R10 ;  /* 0x01c1040a20007986 */ /* 0x0003e2000c101908 */
[----:B--2---:R-:W-:Y:S02]  /*0b30*/  CS2R R12, SRZ ;  /* 0x00000000000c7805 */ /* 0x004fe4000001ff00 */
[----:B0-----:R-:W-:Y:S02]  /*0b40*/  CS2R R8, SRZ ;  /* 0x0000000000087805 */ /* 0x001fe4000001ff00 */
[----:B-1----:R-:W-:Y:S01]  /*0b50*/  CS2R R10, SRZ ;  /* 0x00000000000a7805 */ /* 0x002fe2000001ff00 */
[----:B------:R-:W-:Y:S06]  /*0b60*/  BAR.SYNC.DEFER_BLOCKING 0x0 ;  /* 0x0000000000007b1d */ /* 0x000fec0000010000 */
.L_x_1:
[----:B------:R-:W0:Y:S01]  /*0b70*/  @!P0 LDC.64 R16, c[0x0][0x390] ;  /* 0x0000e400ff108b82 */ /* 0x000e220000000a00 */
[----:B------:R-:W-:Y:S02]  /*0b80*/  @!P0 LEA R21, R49, R2, 0xc ;  /* 0x0000000231158211 */ /* 0x000fe400078e60ff */
[----:B------:R-:W-:-:S05]  /*0b90*/  @!P1 IADD3 R23, PT, PT, R0, R49, RZ ;  /* 0x0000003100179210 */ /* 0x000fca0007ffe0ff */
[----:B------:R-:W1:Y:S01]  /*0ba0*/  @!P1 LDC.64 R18, c[0x0][0x388] ;  /* 0x0000e200ff129b82 */ /* 0x000e620000000a00 */
[----:B0-----:R-:W-:-:S07]  /*0bb0*/  @!P0 IMAD.WIDE.U32 R16, R21, 0x4, R16 ;  /* 0x0000000415108825 */ /* 0x001fce00078e0010 */
[----:B------:R-:W-:Y:S01]  /*0bc0*/  BAR.SYNC.DEFER_BLOCKING 0x0 ;  /* 0x0000000000007b1d */ /* 0x000fe20000010000 */
[----:B-1----:R-:W-:-:S05]  /*0bd0*/  @!P1 IMAD.WIDE.U32 R18, R23, 0x4, R18 ;  /* 0x0000000417129825 */ /* 0x002fca00078e0012 */
[----:B------:R-:W2:Y:S04]  /*0be0*/  @!P1 LDG.E.CONSTANT R56, desc[UR8][R18.64] ;  /* 0x0000000812389981 */ /* 0x000ea8000c1e9900 */
[----:B------:R-:W3:Y:S01]  /*0bf0*/  @!P0 LDG.E R54, desc[UR8][R16.64] ;  /* 0x0000000810368981 */ /* 0x000ee2000c1e1900 */
[----:B------:R-:W-:-:S04]  /*0c00*/  IADD3 R49, PT, PT, R49, 0x1, RZ ;  /* 0x0000000131317810 */ /* 0x000fc80007ffe0ff */
[----:B------:R-:W-:Y:S01]  /*0c10*/  ISETP.NE.AND P2, PT, R49, 0x40, PT ;  /* 0x000000403100780c */ /* 0x000fe20003f45270 */
        /* <DEDUP_REMOVED lines=39> */
[----:B------:R-:W-:Y:S06]  /*0e90*/  @P2 BRA `(.L_x_1) ;  /* 0xfffffffc00342947 */ /* 0x000fec000383ffff */
[----:B------:R0:W-:Y:S01]  /*0ea0*/  STG.E desc[UR8][R34.64], R61 ;  /* 0x0000003d22007986 */ /* 0x0001e2000c101908 */
[----:B------:R-:W-:-:S03]  /*0eb0*/  UIADD3 UR4, UPT, UPT, UR4, 0x1, URZ ;  /* 0x0000000104047890 */ /* 0x000fc6000fffe0ff */
[----:B------:R0:W-:Y:S01]  /*0ec0*/  STG.E desc[UR8][R34.64+0x4], R25 ;  /* 0x0000041922007986 */ /* 0x0001e2000c101908 */
[----:B------:R-:W-:-:S03]  /*0ed0*/  UISETP.NE.AND UP0, UPT, UR4, 0x5, UPT ;  /* 0x000000050400788c */ /* 0x000fc6000bf05270 */
[----:B------:R0:W-:Y:S04]  /*0ee0*/  STG.E desc[UR8][R34.64+0x100], R11 ;  /* 0x0001000b22007986 */ /* 0x0001e8000c101908 */
        /* <DEDUP_REMOVED lines=28> */
[----:B------:R0:W-:Y:S01]  /*10b0*/  STG.E desc[UR8][R34.64+0x1c104], R50 ;  /* 0x01c1043222007986 */ /* 0x0001e2000c101908 */
[----:B------:R-:W-:Y:S06]  /*10c0*/  BAR.SYNC.DEFER_BLOCKING 0x0 ;  /* 0x0000000000007b1d */ /* 0x000fec0000010000 */
[----:B------:R-:W-:Y:S05]  /*10d0*/  BRA.U UP0, `(.L_x_2) ;  /* 0xfffffff1007c7547 */ /* 0x000fea000b83ffff */
[----:B------:R-:W-:Y:S05]  /*10e0*/  EXIT ;  /* 0x000000000000794d */ /* 0x000fea0003800000 */
.L_x_3:
[----:B------:R-:W-:-:S00]  /*10f0*/  BRA `(.L_x_3) ;  /* 0xfffffffc00fc7947 */ /* 0x000fc0000383ffff */
[----:B------:R-:W-:-:S00]  /*1100*/  NOP ;  /* 0x0000000000007918 */ /* 0x000fc00000000000 */
[----:B------:R-:W-:-:S00]  /*1110*/  NOP ;  /* 0x0000000000007918 */ /* 0x000fc00000000000 */
[----:B------:R-:W-:-:S00]  /*1120*/  NOP ;  /* 0x0000000000007918 */ /* 0x000fc00000000000 */
[----:B------:R-:W-:-:S00]  /*1130*/  NOP ;  /* 0x0000000000007918 */ /* 0x000fc00000000000 */
[----:B------:R-:W-:-:S00]  /*1140*/  NOP ;  /* 0x0000000000007918 */ /* 0x000fc00000000000 */
[----:B------:R-:W-:-:S00]  /*1150*/  NOP ;  /* 0x0000000000007918 */ /* 0x000fc00000000000 */
[----:B------:R-:W-:-:S00]  /*1160*/  NOP ;  /* 0x0000000000007918 */ /* 0x000fc00000000000 */
[----:B------:R-:W-:-:S00]  /*1170*/  NOP ;  /* 0x0000000000007918 */ /* 0x000fc00000000000 */
.L_x_9:


//--------------------- .text._Z27pointwise_conv_fused_kernelPfS_S_ --------------------------
	.section	.text._Z27pointwise_conv_fused_kernelPfS_S_,"ax",@progbits
	.align	128
        .global         _Z27pointwise_conv_fused_kernelPfS_S_
        .type           _Z27pointwise_conv_fused_kernelPfS_S_,@function
        .size           _Z27pointwise_conv_fused_kernelPfS_S_,(.L_x_10 - _Z27pointwise_conv_fused_kernelPfS_S_)
        .other          _Z27pointwise_conv_fused_kernelPfS_S_,@"STO_CUDA_ENTRY STV_DEFAULT"
_Z27pointwise_conv_fused_kernelPfS_S_:
.text._Z27pointwise_conv_fused_kernelPfS_S_:
[----:B------:R-:W-:Y:S01]  /*0000*/  LDC R1, c[0x0][0x37c] ;  /* 0x0000df00ff017b82 */ /* 0x000fe20000000800 */
[----:B------:R-:W0:Y:S07]  /*0010*/  S2R R51, SR_TID.Y ;  /* 0x0000000000337919 */ /* 0x000e2e0000002200 */
[----:B------:R-:W1:Y:S01]  /*0020*/  S2UR UR6, SR_CTAID.Y ;  /* 0x00000000000679c3 */ /* 0x000e620000002600 */
[----:B------:R-:W-:Y:S01]  /*0030*/  UMOV UR4, 0x400 ;  /* 0x0000040000047882 */ /* 0x000fe20000000000 */
[----:B------:R-:W-:Y:S01]  /*0040*/  HFMA2 R53, -RZ, RZ, 0, 0 ;  /* 0x00000000ff357431 */ /* 0x000fe200000001ff */
[----:B------:R-:W2:Y:S01]  /*0050*/  S2R R58, SR_TID.X ;  /* 0x00000000003a7919 */ /* 0x000ea20000002100 */
[----:B------:R-:W-:Y:S01]  /*0060*/  UIADD3 UR5, UPT, UPT, UR4, 0x100, URZ ;  /* 0x0000010004057890 */ /* 0x000fe2000fffe0ff */
[----:B------:R-:W-:-:S02]  /*0070*/  CS2R R46, SRZ ;  /* 0x00000000002e7805 */ /* 0x000fc4000001ff00 */
[----:B------:R-:W-:Y:S01]  /*0080*/  CS2R R44, SRZ ;  /* 0x00000000002c7805 */ /* 0x000fe2000001ff00 */
[----:B------:R-:W3:Y:S01]  /*0090*/  S2R R5, SR_TID.Z ;  /* 0x0000000000057919 */ /* 0x000ee20000002300 */
[----:B------:R-:W4:Y:S01]  /*00a0*/  S2UR UR7, SR_CgaCtaId ;  /* 0x00000000000779c3 */ /* 0x000f220000008800 */
[----:B------:R-:W-:Y:S02]  /*00b0*/  CS2R R42, SRZ ;  /* 0x00000000002a7805 */ /* 0x000fe4000001ff00 */
        /* <DEDUP_REMOVED lines=12> */
[----:B------:R-:W-:Y:S01]  /*0180*/  CS2R R16, SRZ ;  /* 0x0000000000107805 */ /* 0x000fe2000001ff00 */
[----:B------:R-:W3:Y:S01]  /*0190*/  LDCU.64 UR8, c[0x0][0x358] ;  /* 0x00006b00ff0877ac */ /* 0x000ee20008000a00 */
[----:B-1----:R-:W-:Y:S01]  /*01a0*/  USHF.L.U32 UR6, UR6, 0x9, URZ ;  /* 0x0000000906067899 */ /* 0x002fe200080006ff */
[C---:B0-----:R-:W-:Y:S01]  /*01b0*/  SHF.L.U32 R56, R51.reuse, 0x7, RZ ;  /* 0x0000000733387819 */ /* 0x041fe200000006ff */
[----:B----4-:R-:W-:Y:S02]  /*01c0*/  ULEA UR4, UR7, UR4, 0x18 ;  /* 0x0000000407047291 */ /* 0x010fe4000f8ec0ff */
[----:B------:R-:W-:Y:S01]  /*01d0*/  ULEA UR5, UR7, UR5, 0x18 ;  /* 0x0000000507057291 */ /* 0x000fe2000f8ec0ff */
[----:B--2---:R-:W-:-:S02]  /*01e0*/  LEA R0, R51, R58, 0x1 ;  /* 0x0000003a33007211 */ /* 0x004fc400078e08ff */
[----:B------:R-:W-:Y:S02]  /*01f0*/  SHF.L.U32 R54, R58, 0x1, RZ ;  /* 0x000000013a367819 */ /* 0x000fe400000006ff */
[C---:B---3--:R-:W-:Y:S02]  /*0200*/  LEA R50, R5.reuse, R0, 0x3 ;  /* 0x0000000005327211 */ /* 0x048fe400078e18ff */
[C---:B------:R-:W-:Y:S02]  /*0210*/  LEA.HI R2, R0.reuse, R5, RZ, 0x1d ;  /* 0x0000000500027211 */ /* 0x040fe400078fe8ff */
[----:B------:R-:W-:Y:S02]  /*0220*/  ISETP.GT.U32.AND P1, PT, R0, 0x7, PT ;  /* 0x000000070000780c */ /* 0x000fe40003f24070 */
[----:B------:R-:W0:Y:S01]  /*0230*/  S2R R0, SR_CTAID.X ;  /* 0x0000000000007919 */ /* 0x000e220000002500 */
[----:B------:R-:W-:Y:S02]  /*0240*/  ISETP.GT.U32.AND P0, PT, R50, 0x3f, PT ;  /* 0x0000003f3200780c */ /* 0x000fe40003f04070 */
[----:B------:R-:W-:-:S02]  /*0250*/  LEA R56, R5, R56, 0x9 ;  /* 0x0000003805387211 */ /* 0x000fc400078e48ff */
[----:B------:R-:W-:Y:S02]  /*0260*/  ISETP.GT.U32.OR P0, PT, R2, 0x7, P0 ;  /* 0x000000070200780c */ /* 0x000fe40000704470 */
[C---:B------:R-:W-:Y:S02]  /*0270*/  IADD3 R2, PT, PT, R58.reuse, UR6, RZ ;  /* 0x000000063a027c10 */ /* 0x040fe4000fffe0ff */
[----:B------:R-:W-:Y:S02]  /*0280*/  ISETP.GT.U32.OR P2, PT, R58, 0x1, P1 ;  /* 0x000000013a00780c */ /* 0x000fe40000f44470 */
[----:B------:R-:W-:Y:S02]  /*0290*/  LEA R3, R5, R2, 0x6 ;  /* 0x0000000205037211 */ /* 0x000fe400078e30ff */
[----:B------:R-:W-:Y:S02]  /*02a0*/  LEA R4, R51, R54, 0x4 ;  /* 0x0000003633047211 */ /* 0x000fe400078e20ff */
[----:B------:R-:W-:-:S02]  /*02b0*/  LEA R2, R5, UR5, 0x5 ;  /* 0x0000000505027c11 */ /* 0x000fc4000f8e28ff */
[----:B------:R-:W-:Y:S02]  /*02c0*/  ISETP.GT.U32.OR P1, PT, R50, 0x3f, P2 ;  /* 0x0000003f3200780c */ /* 0x000fe40001724470 */
[----:B------:R-:W-:Y:S02]  /*02d0*/  PLOP3.LUT P0, PT, P0, P2, PT, 0xf8, 0x8f ;  /* 0x00000000008f781c */ /* 0x000fe40000705f70 */
[----:B------:R-:W-:Y:S02]  /*02e0*/  LEA R58, R58, R56, 0x6 ;  /* 0x000000383a3a7211 */ /* 0x000fe400078e30ff */
[C---:B------:R-:W-:Y:S02]  /*02f0*/  LEA R12, R50.reuse, UR4, 0x2 ;  /* 0x00000004320c7c11 */ /* 0x040fe4000f8e10ff */
[----:B------:R-:W-:Y:S02]  /*0300*/  LEA R13, R50, UR5, 0x2 ;  /* 0x00000005320d7c11 */ /* 0x000fe4000f8e10ff */
[----:B0-----:R-:W-:-:S02]  /*0310*/  LEA R52, R0, R3, 0x3 ;  /* 0x0000000300347211 */ /* 0x001fc400078e18ff */
[----:B------:R-:W-:Y:S02]  /*0320*/  LEA R3, R4, UR4, 0x2 ;  /* 0x0000000404037c11 */ /* 0x000fe4000f8e10ff */
[----:B------:R-:W-:-:S07]  /*0330*/  LEA R52, R51, R52, 0x1 ;  /* 0x0000003433347211 */ /* 0x000fce00078e08ff */
.L_x_4:
[----:B------:R-:W0:Y:S01]  /*0340*/  @!P0 LDC.64 R60, c[0x0][0x380] ;  /* 0x0000e000ff3c8b82 */ /* 0x000e220000000a00 */
[----:B------:R-:W-:Y:S02]  /*0350*/  @!P0 LEA R7, R53, R52, 0xc ;  /* 0x0000003435078211 */ /* 0x000fe400078e60ff */
[----:B------:R-:W-:-:S05]  /*0360*/  @!P1 IADD3 R9, PT, PT, R58, R53, RZ ;  /* 0x000000353a099210 */ /* 0x000fca0007ffe0ff */
[----:B------:R-:W1:Y:S01]  /*0370*/  @!P1 LDC.64 R4, c[0x0][0x388] ;  /* 0x0000e200ff049b82 */ /* 0x000e620000000a00 */
[----:B0-----:R-:W-:-:S06]  /*0380*/  @!P0 IMAD.WIDE.U32 R60, R7, 0x4, R60 ;  /* 0x00000004073c8825 */ /* 0x001fcc00078e003c */
[----:B------:R-:W2:Y:S01]  /*0390*/  @!P0 LDG.E.CONSTANT R61, desc[UR8][R60.64] ;  /* 0x000000083c3d8981 */ /* 0x000ea2000c1e9900 */
[----:B-1----:R-:W-:Y:S01]  /*03a0*/  @!P1 IMAD.WIDE.U32 R4, R9, 0x4, R4 ;  /* 0x0000000409049825 */ /* 0x002fe200078e0004 */
[----:B------:R-:W-:Y:S06]  /*03b0*/  BAR.SYNC.DEFER_BLOCKING 0x0 ;  /* 0x0000000000007b1d */ /* 0x000fec0000010000 */
[----:B------:R-:W3:Y:S01]  /*03c0*/  @!P1 LDG.E.CONSTANT R55, desc[UR8][R4.64] ;  /* 0x0000000804379981 */ /* 0x000ee2000c1e9900 */
[----:B------:R-:W-:-:S04]  /*03d0*/  IADD3 R53, PT, PT, R53, 0x1, RZ ;  /* 0x0000000135357810 */ /* 0x000fc80007ffe0ff */
[----:B------:R-:W-:Y:S01]  /*03e0*/  ISETP.NE.AND P2, PT, R53, 0x40, PT ;  /* 0x000000403500780c */ /* 0x000fe20003f45270 */
[----:B--2---:R-:W-:Y:S04]  /*03f0*/  @!P0 STS [R12], R61 ;  /* 0x0000003d0c008388 */ /* 0x004fe80000000800 */
[----:B---3--:R-:W-:Y:S01]  /*0400*/  @!P1 STS [R13], R55 ;  /* 0x000000370d009388 */ /* 0x008fe20000000800 */
        /* <DEDUP_REMOVED lines=38> */
[----:B------:R-:W0:Y:S01]  /*0670*/  S2UR UR5, SR_CgaCtaId ;  /* 0x00000000000579c3 */ /* 0x000e220000008800 */
[----:B------:R-:W-:Y:S01]  /*0680*/  UMOV UR4, 0x400 ;  /* 0x0000040000047882 */ /* 0x000fe20000000000 */
[----:B------:R-:W-:Y:S01]  /*0690*/  IMAD R51, R51, -0x70, R56 ;  /* 0xffffff9033337824 */ /* 0x000fe200078e0238 */
[----:B------:R-:W-:-:S04]  /*06a0*/  UIADD3 UR4, UPT, UPT, UR4, 0x200, URZ ;  /* 0x0000020004047890 */ /* 0x000fc8000fffe0ff */
[----:B------:R-:W-:Y:S01]  /*06b0*/  IADD3 R14, PT, PT, R54, R51, RZ ;  /* 0x00000033360e7210 */ /* 0x000fe20007ffe0ff */
[----:B------:R-:W1:Y:S01]  /*06c0*/  LDC.64 R52, c[0x0][0x388] ;  /* 0x0000e200ff347b82 */ /* 0x000e620000000a00 */
[----:B0-----:R-:W-:-:S06]  /*06d0*/  ULEA UR4, UR5, UR4, 0x18 ;  /* 0x0000000405047291 */ /* 0x001fcc000f8ec0ff */
[----:B------:R-:W-:Y:S01]  /*06e0*/  LEA R14, R14, UR4, 0x2 ;  /* 0x000000040e0e7c11 */ /* 0x000fe2000f8e10ff */
[----:B-1----:R-:W-:-:S04]  /*06f0*/  IMAD.WIDE.U32 R52, R58, 0x4, R52 ;  /* 0x000000043a347825 */ /* 0x002fc800078e0034 */
[----:B------:R0:W-:Y:S01]  /*0700*/  STS.64 [R14], R16 ;  /* 0x000000100e007388 */ /* 0x0001e20000000a00 */
[----:B------:R-:W-:-:S03]  /*0710*/  MOV R15, R53 ;  /* 0x00000035000f7202 */ /* 0x000fc60000000f00 */
[----:B------:R0:W-:Y:S01]  /*0720*/  STS.64 [R14+0x20], R18 ;  /* 0x000020120e007388 */ /* 0x0001e20000000a00 */
[----:B------:R-:W-:Y:S01]  /*0730*/  LEA R53, R50, UR4, 0x2 ;  /* 0x0000000432357c11 */ /* 0x000fe2000f8e10ff */
[----:B------:R-:W-:Y:S02]  /*0740*/  UMOV UR4, URZ ;  /* 0x000000ff00047c82 */ /* 0x000fe40008000000 */
[----:B------:R0:W-:Y:S04]  /*0750*/  STS.64 [R14+0x100], R20 ;  /* 0x000100140e007388 */ /* 0x0001e80000000a00 */
        /* <DEDUP_REMOVED lines=12> */
[----:B------:R0:W-:Y:S02]  /*0820*/  STS.64 [R14+0x720], R46 ;  /* 0x0007202e0e007388 */ /* 0x0001e40000000a00 */
.L_x_6:
[----:B------:R-:W-:Y:S02]  /*0830*/  MOV R56, R53 ;  /* 0x0000003500387202 */ /* 0x000fe40000000f00 */
[----:B01----:R-:W-:Y:S02]  /*0840*/  CS2R R16, SRZ ;  /* 0x0000000000107805 */ /* 0x003fe4000001ff00 */
[----:B------:R-:W-:Y:S02]  /*0850*/  MOV R58, R52 ;  /* 0x00000034003a7202 */ /* 0x000fe40000000f00 */
[----:B------:R-:W-:Y:S02]  /*0860*/  CS2R R18, SRZ ;  /* 0x0000000000127805 */ /* 0x000fe4000001ff00 */
[----:B------:R-:W-:Y:S02]  /*0870*/  MOV R55, R15 ;  /* 0x0000000f00377202 */ /* 0x000fe40000000f00 */
        /* <DEDUP_REMOVED lines=13> */
[----:B------:R-:W-:Y:S01]  /*0950*/  CS2R R46, SRZ ;  /* 0x00000000002e7805 */ /* 0x000fe2000001ff00 */
[----:B------:R-:W-:-:S06]  /*0960*/  UMOV UR5, URZ ;  /* 0x000000ff00057c82 */ /* 0x000fcc0008000000 */
.L_x_5:
[----:B------:R-:W-:Y:S01]  /*0970*/  @!P1 MOV R54, R58 ;  /* 0x0000003a00369202 */ /* 0x000fe20000000f00 */
[----:B------:R-:W-:Y:S06]  /*0980*/  BAR.SYNC.DEFER_BLOCKING 0x0 ;  /* 0x0000000000007b1d */ /* 0x000fec0000010000 */
[----:B------:R0:W2:Y:S01]  /*0990*/  @!P1 LDG.E.CONSTANT R54, desc[UR8][R54.64] ;  /* 0x0000000836369981 */ /* 0x0000a2000c1e9900 */
[----:B------:R-:W-:Y:S01]  /*09a0*/  UIADD3 UR5, UPT, UPT, UR5, 0x1, URZ ;  /* 0x0000000105057890 */ /* 0x000fe2000fffe0ff */
[----:B------:R-:W-:-:S03]  /*09b0*/  IADD3 R58, P2, PT, R58, 0x4, RZ ;  /* 0x000000043a3a7810 */ /* 0x000fc60007f5e0ff */
[----:B------:R-:W-:Y:S01]  /*09c0*/  UISETP.NE.AND UP0, UPT, UR5, 0x40, UPT ;  /* 0x000000400500788c */ /* 0x000fe2000bf05270 */
[----:B0-----:R-:W-:Y:S01]  /*09d0*/  IADD3.X R55, PT, PT, RZ, R55, RZ, P2, !PT ;  /* 0x00000037ff377210 */ /* 0x001fe200017fe4ff */
[----:B------:R0:W1:Y:S02]  /*09e0*/  @!P0 LDS R57, [R56] ;  /* 0x0000000038398984 */ /* 0x0000640000000800 */
[----:B0-----:R-:W-:Y:S02]  /*09f0*/  IADD3 R56, PT, PT, R56, 0x100, RZ ;  /* 0x0000010038387810 */ /* 0x001fe40007ffe0ff */
[----:B-1----:R-:W-:Y:S04]  /*0a00*/  @!P0 STS [R12], R57 ;  /* 0x000000390c008388 */ /* 0x002fe80000000800 */
        /* <DEDUP_REMOVED lines=39> */
[----:B------:R1:W-:Y:S01]  /*0c80*/  STS.64 [R14], R46 ;  /* 0x0000002e0e007388 */ /* 0x0003e20000000a00 */
[----:B------:R-:W-:-:S03]  /*0c90*/  UIADD3 UR4, UPT, UPT, UR4, 0x1, URZ ;  /* 0x0000000104047890 */ /* 0x000fc6000fffe0ff */
[----:B------:R1:W-:Y:S01]  /*0ca0*/  STS.64 [R14+0x20], R44 ;  /* 0x0000202c0e007388 */ /* 0x0003e20000000a00 */
[----:B------:R-:W-:-:S03]  /*0cb0*/  UISETP.NE.AND UP0, UPT, UR4, 0x8, UPT ;  /* 0x000000080400788c */ /* 0x000fc6000bf05270 */
        /* <DEDUP_REMOVED lines=13> */
[----:B------:R1:W-:Y:S01]  /*0d90*/  STS.64 [R14+0x720], R16 ;  /* 0x000720100e007388 */ /* 0x0003e20000000a00 */
[----:B------:R-:W-:Y:S05]  /*0da0*/  BRA.U UP0, `(.L_x_6) ;  /* 0xfffffff900a07547 */ /* 0x000fea000b83ffff */
[----:B------:R-:W-:Y:S01]  /*0db0*/  HFMA2 R57, -RZ, RZ, 0, 0 ;  /* 0x00000000ff397431 */ /* 0x000fe200000001ff */
[----:B-1----:R-:W-:Y:S01]  /*0dc0*/  CS2R R20, SRZ ;  /* 0x0000000000147805 */ /* 0x002fe2000001ff00 */
[----:B------:R-:W-:Y:S01]  /*0dd0*/  HFMA2 R51, -RZ, RZ, 0, 0 ;  /* 0x00000000ff337431 */ /* 0x000fe200000001ff */
[----:B------:R-:W-:Y:S02]  /*0de0*/  MOV R55, RZ ;  /* 0x000000ff00377202 */ /* 0x000fe40000000f00 */
[----:B------:R-:W-:Y:S02]  /*0df0*/  CS2R R46, SRZ ;  /* 0x00000000002e7805 */ /* 0x000fe4000001ff00 */
[----:B------:R-:W-:Y:S02]  /*0e00*/  CS2R R44, SRZ ;  /* 0x00000000002c7805 */ /* 0x000fe4000001ff00 */
[----:B------:R-:W-:Y:S02]  /*0e10*/  MOV R49, RZ ;  /* 0x000000ff00317202 */ /* 0x000fe40000000f00 */
        /* <DEDUP_REMOVED lines=10> */
[----:B------:R-:W-:Y:S01]  /*0ec0*/  CS2R R22, SRZ ;  /* 0x0000000000167805 */ /* 0x000fe2000001ff00 */
[----:B------:R-:W-:-:S06]  /*0ed0*/  UMOV UR4, URZ ;  /* 0x000000ff00047c82 */ /* 0x000fcc0008000000 */
.L_x_7:
        /* <DEDUP_REMOVED lines=49> */
[----:B------:R-:W0:Y:S01]  /*11f0*/  S2R R5, SR_TID.Y ;  /* 0x0000000000057919 */ /* 0x000e220000002200 */
[----:B------:R-:W1:Y:S01]  /*1200*/  LDC.64 R2, c[0x0][0x390] ;  /* 0x0000e400ff027b82 */ /* 0x000e620000000a00 */
[----:B------:R-:W2:Y:S01]  /*1210*/  S2R R4, SR_TID.Z ;  /* 0x0000000000047919 */ /* 0x000ea20000002300 */
[----:B------:R-:W3:Y:S01]  /*1220*/  S2R R6, SR_TID.X ;  /* 0x0000000000067919 */ /* 0x000ee20000002100 */
[----:B0-----:R-:W-:Y:S02]  /*1230*/  SHF.L.U32 R5, R5, 0x7, RZ ;  /* 0x0000000705057819 */ /* 0x001fe400000006ff */
[----:B--2---:R-:W-:-:S04]  /*1240*/  LEA R4, R4, UR6, 0xf ;  /* 0x0000000604047c11 */ /* 0x004fc8000f8e78ff */
[----:B------:R-:W-:Y:S02]  /*1250*/  IADD3 R5, PT, PT, R5, R4, RZ ;  /* 0x0000000405057210 */ /* 0x000fe40007ffe0ff */
[----:B---3--:R-:W-:Y:S02]  /*1260*/  SHF.L.U32 R6, R6, 0x1, RZ ;  /* 0x0000000106067819 */ /* 0x008fe400000006ff */
[----:B------:R-:W-:-:S04]  /*1270*/  LEA R5, R0, R5, 0x3 ;  /* 0x0000000500057211 */ /* 0x000fc800078e18ff */
[----:B------:R-:W-:-:S05]  /*1280*/  IADD3 R5, PT, PT, R6, R5, RZ ;  /* 0x0000000506057210 */ /* 0x000fca0007ffe0ff */
[----:B-1----:R-:W-:-:S05]  /*1290*/  IMAD.WIDE.U32 R2, R5, 0x4, R2 ;  /* 0x0000000405027825 */ /* 0x002fca00078e0002 */
[----:B------:R-:W-:Y:S04]  /*12a0*/  STG.E desc[UR8][R2.64], R21 ;  /* 0x0000001502007986 */ /* 0x000fe8000c101908 */
        /* <DEDUP_REMOVED lines=30> */
[----:B------:R-:W-:Y:S01]  /*1490*/  STG.E desc[UR8][R2.64+0x1c104], R20 ;  /* 0x01c1041402007986 */ /* 0x000fe2000c101908 */
[----:B------:R-:W-:Y:S05]  /*14a0*/  EXIT ;  /* 0x000000000000794d */ /* 0x000fea0003800000 */
.L_x_8:
        /* <DEDUP_REMOVED lines=13> */
.L_x_10:


//--------------------- .nv.shared._Z34pointwise_conv_fused_common_kernelPfS_S_ --------------------------
	.section	.nv.shared._Z34pointwise_conv_fused_common_kernelPfS_S_,"aw",@nobits
	.sectionflags	@""
	.align	4
.nv.shared._Z34pointwise_conv_fused_common_kernelPfS_S_:
	.zero		1536


//--------------------- .nv.shared.reserved.0     --------------------------
	.section	.nv.shared.reserved.0,"aw",@nobits
	.weak		__nv_reservedSMEM_offset_0_alias
	.size		__nv_reservedSMEM_offset_0_alias, 0, 64
	.other		__nv_reservedSMEM_offset_0_alias,@"STO_CUDA_RESERVED_SHARED STV_DEFAULT"
__nv_reservedSMEM_offset_0_alias:
	.zero		0
	.zero		64


//--------------------- .nv.shared._Z27pointwise_conv_fused_kernelPfS_S_ --------------------------
	.section	.nv.shared._Z27pointwise_conv_fused_kernelPfS_S_,"aw",@nobits
	.sectionflags	@""
	.align	4
.nv.shared._Z27pointwise_conv_fused_kernelPfS_S_:
	.zero		17920


//--------------------- .nv.constant0._Z34pointwise_conv_fused_common_kernelPfS_S_ --------------------------
	.section	.nv.constant0._Z34pointwise_conv_fused_common_kernelPfS_S_,"a",@progbits
	.sectionflags	@""
	.align	4
.nv.constant0._Z34pointwise_conv_fused_common_kernelPfS_S_:
	.zero		920


//--------------------- .nv.constant0._Z27pointwise_conv_fused_kernelPfS_S_ --------------------------
	.section	.nv.constant0._Z27pointwise_conv_fused_kernelPfS_S_,"a",@progbits
	.sectionflags	@""
	.align	4
.nv.constant0._Z27pointwise_conv_fused_kernelPfS_S_:
	.zero		920


//--------------------- SYMBOLS --------------------------

	.type		.nv.reservedSmem.offset0,@object
	.size		.nv.reservedSmem.offset0,0x4
	.type		.nv.reservedSmem.cap,@object
	.size		.nv.reservedSmem.cap,0x4
